	.target	sm_90a

	.elftype	@"ET_EXEC"


//--------------------- .note.nv.tkinfo           --------------------------
	.section	.note.nv.tkinfo,"",@"SHT_NOTE"
	.sectionflags	@"SHF_NOTE_NV_TKINFO"
	.tkinfo
        /*0018*/ 	.word	0x00000002
        /*0030*/ 	.string	""
        /*0030*/ 	.string	"ptxas"
        /*0030*/ 	.string	"Cuda compilation tools, release 13.0, V13.0.88"
        /*0030*/ 	.string	"Build cuda_13.0.r13.0/compiler.36424714_0"
        /*0030*/ 	.string	"-arch sm_90a -m 64 "



//--------------------- .note.nv.cuinfo           --------------------------
	.section	.note.nv.cuinfo,"",@"SHT_NOTE"
	.sectionflags	@"SHF_NOTE_NV_CUINFO"
        /*0018*/ 	.short	0x0002
        /*001a*/ 	.short	0x005a
        /*001c*/ 	.short	0x0082
	.zero		2


//--------------------- .nv.info                  --------------------------
	.section	.nv.info,"",@"SHT_CUDA_INFO"
	.align	4


	//----- nvinfo : EIATTR_REGCOUNT
	.align		4
        /*0000*/ 	.byte	0x04, 0x2f
        /*0002*/ 	.short	(.L_15 - .L_14)
	.align		4
.L_14:
        /*0004*/ 	.word	index@(_ZN7cutlass13device_kernelINS_4gemm6kernel13GemmUniversalIN4cute5tupleIJiiiiEEENS1_10collective13CollectiveMmaINS1_34MainloopSm90TmaGmmaWarpSpecializedILi3ENS5_IJNS4_1CILi1EEESB_SB_EEENS1_35KernelTmaWarpSpecializedCooperativeEEENS5_IJNSA_ILi192EEENSA_ILi384EEENSA_ILi64EEEEEENS_6half_tENS5_IJlSB_lEEESJ_SK_NS4_8TiledMMAINS4_8MMA_AtomIJNS4_4SM904GMMA26MMA_64x192x16_F32F16F16_SSILNSO_5MajorE0ELSQ_0ELNSO_7ScaleInE1ELSR_1EEEEEENS4_6LayoutINS5_IJNSA_ILi2EEESB_SB_EEENS5_IJSB_NSA_ILi0EEESX_EEEEENS5_IJNS4_10UnderscoreES10_S10_EEEEENS4_13SM90_TMA_LOADENS4_14ComposedLayoutINS4_7SwizzleILi3ELi4ELi3EEENS4_18smem_ptr_flag_bitsILi16EEENSU_INS5_IJNSA_ILi8EEESH_EEENS5_IJSH_SB_EEEEEEEvNS4_8identityES13_S1D_vS1E_EENS_8epilogue10collective6detail29Sm90TmaWarpSpecializedAdapterINS1H_15DefaultEpilogueISJ_SK_SK_NS1G_6thread17LinearCombinationISJ_Li1EffLNS1L_9ScaleType4KindE0ELNS_15FloatRoundStyleE2ESJ_EENS1_15EpilogueDefaultEEEEEvvEEEEvNT_6ParamsE)
        /*0008*/ 	.word	0x000000a8


	//----- nvinfo : EIATTR_FRAME_SIZE
	.align		4
.L_15:
        /*000c*/ 	.byte	0x04, 0x11
        /*000e*/ 	.short	(.L_17 - .L_16)
	.align		4
.L_16:
        /*0010*/ 	.word	index@(_ZN7cutlass13device_kernelINS_4gemm6kernel13GemmUniversalIN4cute5tupleIJiiiiEEENS1_10collective13CollectiveMmaINS1_34MainloopSm90TmaGmmaWarpSpecializedILi3ENS5_IJNS4_1CILi1EEESB_SB_EEENS1_35KernelTmaWarpSpecializedCooperativeEEENS5_IJNSA_ILi192EEENSA_ILi384EEENSA_ILi64EEEEEENS_6half_tENS5_IJlSB_lEEESJ_SK_NS4_8TiledMMAINS4_8MMA_AtomIJNS4_4SM904GMMA26MMA_64x192x16_F32F16F16_SSILNSO_5MajorE0ELSQ_0ELNSO_7ScaleInE1ELSR_1EEEEEENS4_6LayoutINS5_IJNSA_ILi2EEESB_SB_EEENS5_IJSB_NSA_ILi0EEESX_EEEEENS5_IJNS4_10UnderscoreES10_S10_EEEEENS4_13SM90_TMA_LOADENS4_14ComposedLayoutINS4_7SwizzleILi3ELi4ELi3EEENS4_18smem_ptr_flag_bitsILi16EEENSU_INS5_IJNSA_ILi8EEESH_EEENS5_IJSH_SB_EEEEEEEvNS4_8identityES13_S1D_vS1E_EENS_8epilogue10collective6detail29Sm90TmaWarpSpecializedAdapterINS1H_15DefaultEpilogueISJ_SK_SK_NS1G_6thread17LinearCombinationISJ_Li1EffLNS1L_9ScaleType4KindE0ELNS_15FloatRoundStyleE2ESJ_EENS1_15EpilogueDefaultEEEEEvvEEEEvNT_6ParamsE)
        /*0014*/ 	.word	0x00000fc0


	//----- nvinfo : EIATTR_MIN_STACK_SIZE
	.align		4
.L_17:
        /*0018*/ 	.byte	0x04, 0x12
        /*001a*/ 	.short	(.L_19 - .L_18)
	.align		4
.L_18:
        /*001c*/ 	.word	index@(_ZN7cutlass13device_kernelINS_4gemm6kernel13GemmUniversalIN4cute5tupleIJiiiiEEENS1_10collective13CollectiveMmaINS1_34MainloopSm90TmaGmmaWarpSpecializedILi3ENS5_IJNS4_1CILi1EEESB_SB_EEENS1_35KernelTmaWarpSpecializedCooperativeEEENS5_IJNSA_ILi192EEENSA_ILi384EEENSA_ILi64EEEEEENS_6half_tENS5_IJlSB_lEEESJ_SK_NS4_8TiledMMAINS4_8MMA_AtomIJNS4_4SM904GMMA26MMA_64x192x16_F32F16F16_SSILNSO_5MajorE0ELSQ_0ELNSO_7ScaleInE1ELSR_1EEEEEENS4_6LayoutINS5_IJNSA_ILi2EEESB_SB_EEENS5_IJSB_NSA_ILi0EEESX_EEEEENS5_IJNS4_10UnderscoreES10_S10_EEEEENS4_13SM90_TMA_LOADENS4_14ComposedLayoutINS4_7SwizzleILi3ELi4ELi3EEENS4_18smem_ptr_flag_bitsILi16EEENSU_INS5_IJNSA_ILi8EEESH_EEENS5_IJSH_SB_EEEEEEEvNS4_8identityES13_S1D_vS1E_EENS_8epilogue10collective6detail29Sm90TmaWarpSpecializedAdapterINS1H_15DefaultEpilogueISJ_SK_SK_NS1G_6thread17LinearCombinationISJ_Li1EffLNS1L_9ScaleType4KindE0ELNS_15FloatRoundStyleE2ESJ_EENS1_15EpilogueDefaultEEEEEvvEEEEvNT_6ParamsE)
        /*0020*/ 	.word	0x00000fc0
.L_19:


//--------------------- .nv.compat                --------------------------
	.section	.nv.compat,"",@"SHT_CUDA_COMPAT_INFO"
	.align	4
        /*0000*/ 	.byte	0x02, 0x09, 0x01, 0x00, 0x02, 0x02, 0x04, 0x00, 0x02, 0x05, 0x05, 0x00, 0x03, 0x07, 0x01, 0x01
        /*0010*/ 	.byte	0x02, 0x03, 0x01, 0x00, 0x02, 0x06, 0x01, 0x00, 0x04, 0x0b, 0x08, 0x00, 0x00, 0x00, 0x00, 0x00
        /*0020*/ 	.byte	0x00, 0x00, 0x00, 0x00


//--------------------- .nv.info._ZN7cutlass13device_kernelINS_4gemm6kernel13GemmUniversalIN4cute5tupleIJiiiiEEENS1_10collective13CollectiveMmaINS1_34MainloopSm90TmaGmmaWarpSpecializedILi3ENS5_IJNS4_1CILi1EEESB_SB_EEENS1_35KernelTmaWarpSpecializedCooperativeEEENS5_IJNSA_ILi192EEENSA_ILi384EEENSA_ILi64EEEEEENS_6half_tENS5_IJlSB_lEEESJ_SK_NS4_8TiledMMAINS4_8MMA_AtomIJNS4_4SM904GMMA26MMA_64x192x16_F32F16F16_SSILNSO_5MajorE0ELSQ_0ELNSO_7ScaleInE1ELSR_1EEEEEENS4_6LayoutINS5_IJNSA_ILi2EEESB_SB_EEENS5_IJSB_NSA_ILi0EEESX_EEEEENS5_IJNS4_10UnderscoreES10_S10_EEEEENS4_13SM90_TMA_LOADENS4_14ComposedLayoutINS4_7SwizzleILi3ELi4ELi3EEENS4_18smem_ptr_flag_bitsILi16EEENSU_INS5_IJNSA_ILi8EEESH_EEENS5_IJSH_SB_EEEEEEEvNS4_8identityES13_S1D_vS1E_EENS_8epilogue10collective6detail29Sm90TmaWarpSpecializedAdapterINS1H_15DefaultEpilogueISJ_SK_SK_NS1G_6thread17LinearCombinationISJ_Li1EffLNS1L_9ScaleType4KindE0ELNS_15FloatRoundStyleE2ESJ_EENS1_15EpilogueDefaultEEEEEvvEEEEvNT_6ParamsE --------------------------
	.section	.nv.info._ZN7cutlass13device_kernelINS_4gemm6kernel13GemmUniversalIN4cute5tupleIJiiiiEEENS1_10collective13CollectiveMmaINS1_34MainloopSm90TmaGmmaWarpSpecializedILi3ENS5_IJNS4_1CILi1EEESB_SB_EEENS1_35KernelTmaWarpSpecializedCooperativeEEENS5_IJNSA_ILi192EEENSA_ILi384EEENSA_ILi64EEEEEENS_6half_tENS5_IJlSB_lEEESJ_SK_NS4_8TiledMMAINS4_8MMA_AtomIJNS4_4SM904GMMA26MMA_64x192x16_F32F16F16_SSILNSO_5MajorE0ELSQ_0ELNSO_7ScaleInE1ELSR_1EEEEEENS4_6LayoutINS5_IJNSA_ILi2EEESB_SB_EEENS5_IJSB_NSA_ILi0EEESX_EEEEENS5_IJNS4_10UnderscoreES10_S10_EEEEENS4_13SM90_TMA_LOADENS4_14ComposedLayoutINS4_7SwizzleILi3ELi4ELi3EEENS4_18smem_ptr_flag_bitsILi16EEENSU_INS5_IJNSA_ILi8EEESH_EEENS5_IJSH_SB_EEEEEEEvNS4_8identityES13_S1D_vS1E_EENS_8epilogue10collective6detail29Sm90TmaWarpSpecializedAdapterINS1H_15DefaultEpilogueISJ_SK_SK_NS1G_6thread17LinearCombinationISJ_Li1EffLNS1L_9ScaleType4KindE0ELNS_15FloatRoundStyleE2ESJ_EENS1_15EpilogueDefaultEEEEEvvEEEEvNT_6ParamsE,"",@"SHT_CUDA_INFO"
	.sectionflags	@""
	.align	4


	//----- nvinfo : EIATTR_CUDA_API_VERSION
	.align		4
        /*0000*/ 	.byte	0x04, 0x37
        /*0002*/ 	.short	(.L_21 - .L_20)
.L_20:
        /*0004*/ 	.word	0x00000082


	//----- nvinfo : EIATTR_KPARAM_INFO
	.align		4
.L_21:
        /*0008*/ 	.byte	0x04, 0x17
        /*000a*/ 	.short	(.L_23 - .L_22)
.L_22:
        /*000c*/ 	.word	0x00000000
        /*0010*/ 	.short	0x0000
        /*0012*/ 	.short	0x0070
        /*0014*/ 	.byte	0x00, 0xf0, 0x01, 0x10


	//----- nvinfo : EIATTR_SPARSE_MMA_MASK
	.align		4
.L_23:
        /*0018*/ 	.byte	0x03, 0x50
        /*001a*/ 	.short	0x0000


	//----- nvinfo : EIATTR_MAXREG_COUNT
	.align		4
        /*001c*/ 	.byte	0x03, 0x1b
        /*001e*/ 	.short	0x00a8


	//----- nvinfo : EIATTR_NUM_BARRIERS
	.align		4
        /*0020*/ 	.byte	0x02, 0x4c
        /*0022*/ 	.byte	0x01
	.zero		1


	//----- nvinfo : EIATTR_EXTERNS
	.align		4
        /*0024*/ 	.byte	0x04, 0x0f
        /*0026*/ 	.short	(.L_25 - .L_24)


	//   ....[0]....
	.align		4
.L_24:
        /*0028*/ 	.word	index@(__assertfail)


	//----- nvinfo : EIATTR_ANNOTATIONS
	.align		4
.L_25:
        /*002c*/ 	.byte	0x04, 0x55
        /*002e*/ 	.short	(.L_27 - .L_26)


	//   ....[0]....
.L_26:
        /*0030*/ 	.word	0x00000001
        /*0034*/ 	.byte	0xa0, 0x05, 0x00, 0x00, 0x01, 0x00, 0x00, 0x00, 0xb0, 0x05, 0x00, 0x00, 0x01, 0x00, 0x00, 0x00
        /* <DEDUP_REMOVED lines=1558> */
        /*61a4*/ 	.byte	0xa0, 0xbb, 0x02, 0x00, 0x01, 0x00, 0x00, 0x00, 0xc0, 0xc1, 0x02, 0x00


	//----- nvinfo : EIATTR_MERCURY_ISA_VERSION
	.align		4
.L_27:
        /*61b0*/ 	.byte	0x03, 0x5f
        /*61b2*/ 	.short	0x0101


	//----- nvinfo : EIATTR_INT_WARP_WIDE_INSTR_OFFSETS
	.align		4
        /*61b4*/ 	.byte	0x04, 0x31
        /*61b6*/ 	.short	(.L_29 - .L_28)


	//   ....[0]....
.L_28:
        /*61b8*/ 	.word	0x000003c0


	//   ....[1]....
        /*61bc*/ 	.word	0x000003d0


	//   ....[2]....
        /*61c0*/ 	.word	0x000004e0


	//----- nvinfo : EIATTR_COOP_GROUP_MASK_REGIDS
	.align		4
.L_29:
        /*61c4*/ 	.byte	0x04, 0x29
        /*61c6*/ 	.short	(.L_31 - .L_30)


	//   ....[0]....
.L_30:
        /*61c8*/ 	.word	0xffffffff


	//   ....[1]....
        /*61cc*/ 	.word	0xffffffff


	//   ....[2]....
        /*61d0*/ 	.word	0xffffffff


	//   ....[3]....
        /*61d4*/ 	.word	0xffffffff


	//   ....[4]....
        /*61d8*/ 	.word	0xffffffff


	//----- nvinfo : EIATTR_COOP_GROUP_INSTR_OFFSETS
	.align		4
.L_31:
        /*61dc*/ 	.byte	0x04, 0x28
        /*61de*/ 	.short	(.L_33 - .L_32)


	//   ....[0]....
.L_32:
        /*61e0*/ 	.word	0x00000070


	//   ....[1]....
        /*61e4*/ 	.word	0x00000080


	//   ....[2]....
        /*61e8*/ 	.word	0x00000140


	//   ....[3]....
        /*61ec*/ 	.word	0x000002b0


	//   ....[4]....
        /*61f0*/ 	.word	0x00000ff0


	//----- nvinfo : EIATTR_REG_RECONFIG
	.align		4
.L_33:
        /*61f4*/ 	.byte	0x01, 0x54
	.zero		2


	//----- nvinfo : EIATTR_SYSCALL_OFFSETS
	.align		4
        /*61f8*/ 	.byte	0x04, 0x46
        /*61fa*/ 	.short	(.L_35 - .L_34)


	//   ....[0]....
.L_34:
        /*61fc*/ 	.word	0x000011a0


	//----- nvinfo : EIATTR_MBARRIER_INSTR_OFFSETS
	.align		4
.L_35:
        /*6200*/ 	.byte	0x04, 0x39
        /*6202*/ 	.short	(.L_37 - .L_36)


	//   ....[0]....
.L_36:
        /*6204*/ 	.word	0x00000240
        /*6208*/ 	.word	0x000000ff
        /*620c*/ 	.word	0x00000000
        /*6210*/ 	.short	0x0100
        /*6212*/ 	.byte	0x08
	.zero		1


	//   ....[1]....
        /*6214*/ 	.word	0x00000250
        /*6218*/ 	.word	0x000000ff
        /*621c*/ 	.word	0x00000018
        /*6220*/ 	.short	0x0100
        /*6222*/ 	.byte	0x08
	.zero		1


	//   ....[2]....
        /*6224*/ 	.word	0x00000260
        /*6228*/ 	.word	0x000000ff
        /*622c*/ 	.word	0x00000008
        /*6230*/ 	.short	0x0100
        /*6232*/ 	.byte	0x08
	.zero		1


	//   ....[3]....
        /*6234*/ 	.word	0x00000270
        /*6238*/ 	.word	0x000000ff
        /*623c*/ 	.word	0x00000020
        /*6240*/ 	.short	0x0100
        /*6242*/ 	.byte	0x08
	.zero		1


	//   ....[4]....
        /*6244*/ 	.word	0x00000280
        /*6248*/ 	.word	0x000000ff
        /*624c*/ 	.word	0x00000010
        /*6250*/ 	.short	0x0100
        /*6252*/ 	.byte	0x08
	.zero		1


	//   ....[5]....
        /*6254*/ 	.word	0x00000290
        /*6258*/ 	.word	0x000000ff
        /*625c*/ 	.word	0x00000028
        /*6260*/ 	.short	0x0100
        /*6262*/ 	.byte	0x08
	.zero		1


	//   ....[6]....
        /*6264*/ 	.word	0x00000540
        /*6268*/ 	.word	0x000000ff
        /*626c*/ 	.word	0x00000040
        /*6270*/ 	.short	0x0100
        /*6272*/ 	.byte	0x06
	.zero		1


	//   ....[7]....
        /*6274*/ 	.word	0x000005c0
        /*6278*/ 	.word	0x000000ff
        /*627c*/ 	.word	0x00000048
        /*6280*/ 	.short	0x0100
        /*6282*/ 	.byte	0x06
	.zero		1


	//   ....[8]....
        /*6284*/ 	.word	0x00001240
        /*6288*/ 	.word	0x00000003
        /*628c*/ 	.word	0x00000000
        /*6290*/ 	.short	0x010a
        /*6292*/ 	.byte	0x3f
	.zero		1


	//   ....[9]....
        /*6294*/ 	.word	0x00001280
        /*6298*/ 	.word	0x00000003
        /*629c*/ 	.word	0x00000000
        /*62a0*/ 	.short	0x010a
        /*62a2*/ 	.byte	0x3f
	.zero		1


	//   ....[10]....
        /*62a4*/ 	.word	0x00008950
        /*62a8*/ 	.word	0x000000ff
        /*62ac*/ 	.word	0x00000000
        /*62b0*/ 	.short	0x010a
        /*62b2*/ 	.byte	0x09
	.zero		1


	//   ....[11]....
        /*62b4*/ 	.word	0x00008990
        /*62b8*/ 	.word	0x000000ff
        /*62bc*/ 	.word	0x00000000
        /*62c0*/ 	.short	0x010a
        /*62c2*/ 	.byte	0x09
	.zero		1


	//   ....[12]....
        /*62c4*/ 	.word	0x00010980
        /*62c8*/ 	.word	0x000000ff
        /*62cc*/ 	.word	0x00000000
        /*62d0*/ 	.short	0x0101
        /*62d2*/ 	.byte	0x08
	.zero		1


	//   ....[13]....
        /*62d4*/ 	.word	0x00010b90
        /*62d8*/ 	.word	0x000000ff
        /*62dc*/ 	.word	0x00000000
        /*62e0*/ 	.short	0x0101
        /*62e2*/ 	.byte	0x06
	.zero		1


	//   ....[14]....
        /*62e4*/ 	.word	0x0002b740
        /*62e8*/ 	.word	0x0000000d
        /*62ec*/ 	.word	0x00000018
        /*62f0*/ 	.short	0x010a
        /*62f2*/ 	.byte	0x3f
	.zero		1


	//   ....[15]....
        /*62f4*/ 	.word	0x0002baa0
        /*62f8*/ 	.word	0x00000002
        /*62fc*/ 	.word	0x00000048
        /*6300*/ 	.short	0x0101
        /*6302*/ 	.byte	0x3f
	.zero		1


	//   ....[16]....
        /*6304*/ 	.word	0x0002c270
        /*6308*/ 	.word	0x00000005
        /*630c*/ 	.word	0x00000000
        /*6310*/ 	.short	0x010a
        /*6312*/ 	.byte	0x3f
	.zero		1


	//   ....[17]....
        /*6314*/ 	.word	0x0002c300
        /*6318*/ 	.word	0x00000005
        /*631c*/ 	.word	0x00000000
        /*6320*/ 	.short	0x010a
        /*6322*/ 	.byte	0x3f
	.zero		1


	//   ....[18]....
        /*6324*/ 	.word	0x0002c390
        /*6328*/ 	.word	0x00000003
        /*632c*/ 	.word	0x00000000
        /*6330*/ 	.short	0x010a
        /*6332*/ 	.byte	0x3f
	.zero		1


	//   ....[19]....
        /*6334*/ 	.word	0x0002c3f0
        /*6338*/ 	.word	0x00000003
        /*633c*/ 	.word	0x00000000
        /*6340*/ 	.short	0x010a
        /*6342*/ 	.byte	0x3f
	.zero		1


	//   ....[20]....
        /*6344*/ 	.word	0x0002c450
        /*6348*/ 	.word	0x00000005
        /*634c*/ 	.word	0x00000000
        /*6350*/ 	.short	0x010a
        /*6352*/ 	.byte	0x3f
	.zero		1


	//   ....[21]....
        /*6354*/ 	.word	0x0002c520
        /*6358*/ 	.word	0x0000000d
        /*635c*/ 	.word	0x00000018
        /*6360*/ 	.short	0x010a
        /*6362*/ 	.byte	0x3f
	.zero		1


	//   ....[22]....
        /*6364*/ 	.word	0x0002c5f0
        /*6368*/ 	.word	0x00000005
        /*636c*/ 	.word	0x00000000
        /*6370*/ 	.short	0x010a
        /*6372*/ 	.byte	0x3f
	.zero		1


	//   ....[23]....
        /*6374*/ 	.word	0x0002c640
        /*6378*/ 	.word	0x00000005
        /*637c*/ 	.word	0x00000000
        /*6380*/ 	.short	0x010a
        /*6382*/ 	.byte	0x3f
	.zero		1


	//----- nvinfo : EIATTR_NUM_MBARRIERS
	.align		4
.L_37:
        /*6384*/ 	.byte	0x03, 0x38
        /*6386*/ 	.short	0x0008


	//----- nvinfo : EIATTR_EXIT_INSTR_OFFSETS
	.align		4
        /*6388*/ 	.byte	0x04, 0x1c
        /*638a*/ 	.short	(.L_39 - .L_38)


	//   ....[0]....
.L_38:
        /*638c*/ 	.word	0x00000620


	//   ....[1]....
        /*6390*/ 	.word	0x00000f10


	//   ....[2]....
        /*6394*/ 	.word	0x0002ad50


	//   ....[3]....
        /*6398*/ 	.word	0x0002b3d0


	//   ....[4]....
        /*639c*/ 	.word	0x0002c3e0


	//----- nvinfo : EIATTR_MAX_THREADS
	.align		4
.L_39:
        /*63a0*/ 	.byte	0x04, 0x05
        /*63a2*/ 	.short	(.L_41 - .L_40)
.L_40:
        /*63a4*/ 	.word	0x00000180
        /*63a8*/ 	.word	0x00000001
        /*63ac*/ 	.word	0x00000001


	//----- nvinfo : EIATTR_CRS_STACK_SIZE
	.align		4
.L_41:
        /*63b0*/ 	.byte	0x04, 0x1e
        /*63b2*/ 	.short	(.L_43 - .L_42)
.L_42:
        /*63b4*/ 	.word	0x00000000


	//----- nvinfo : EIATTR_CBANK_PARAM_SIZE
	.align		4
.L_43:
        /*63b8*/ 	.byte	0x03, 0x19
        /*63ba*/ 	.short	0x0470


	//----- nvinfo : EIATTR_PARAM_CBANK
	.align		4
        /*63bc*/ 	.byte	0x04, 0x0a
        /*63be*/ 	.short	(.L_45 - .L_44)
	.align		4
.L_44:
        /*63c0*/ 	.word	index@(.nv.constant0._ZN7cutlass13device_kernelINS_4gemm6kernel13GemmUniversalIN4cute5tupleIJiiiiEEENS1_10collective13CollectiveMmaINS1_34MainloopSm90TmaGmmaWarpSpecializedILi3ENS5_IJNS4_1CILi1EEESB_SB_EEENS1_35KernelTmaWarpSpecializedCooperativeEEENS5_IJNSA_ILi192EEENSA_ILi384EEENSA_ILi64EEEEEENS_6half_tENS5_IJlSB_lEEESJ_SK_NS4_8TiledMMAINS4_8MMA_AtomIJNS4_4SM904GMMA26MMA_64x192x16_F32F16F16_SSILNSO_5MajorE0ELSQ_0ELNSO_7ScaleInE1ELSR_1EEEEEENS4_6LayoutINS5_IJNSA_ILi2EEESB_SB_EEENS5_IJSB_NSA_ILi0EEESX_EEEEENS5_IJNS4_10UnderscoreES10_S10_EEEEENS4_13SM90_TMA_LOADENS4_14ComposedLayoutINS4_7SwizzleILi3ELi4ELi3EEENS4_18smem_ptr_flag_bitsILi16EEENSU_INS5_IJNSA_ILi8EEESH_EEENS5_IJSH_SB_EEEEEEEvNS4_8identityES13_S1D_vS1E_EENS_8epilogue10collective6detail29Sm90TmaWarpSpecializedAdapterINS1H_15DefaultEpilogueISJ_SK_SK_NS1G_6thread17LinearCombinationISJ_Li1EffLNS1L_9ScaleType4KindE0ELNS_15FloatRoundStyleE2ESJ_EENS1_15EpilogueDefaultEEEEEvvEEEEvNT_6ParamsE)
        /*63c4*/ 	.short	0x0210
        /*63c6*/ 	.short	0x0470


	//----- nvinfo : EIATTR_SW_WAR
	.align		4
.L_45:
        /*63c8*/ 	.byte	0x04, 0x36
        /*63ca*/ 	.short	(.L_47 - .L_46)
.L_46:
        /*63cc*/ 	.word	0x00000008
.L_47:


//--------------------- .nv.callgraph             --------------------------
	.section	.nv.callgraph,"",@"SHT_CUDA_CALLGRAPH"
	.align	4
	.sectionentsize	8
	.align		4
        /*0000*/ 	.word	0x00000000
	.align		4
        /*0004*/ 	.word	0xffffffff
	.align		4
        /*0008*/ 	.word	index@(_ZN7cutlass13device_kernelINS_4gemm6kernel13GemmUniversalIN4cute5tupleIJiiiiEEENS1_10collective13CollectiveMmaINS1_34MainloopSm90TmaGmmaWarpSpecializedILi3ENS5_IJNS4_1CILi1EEESB_SB_EEENS1_35KernelTmaWarpSpecializedCooperativeEEENS5_IJNSA_ILi192EEENSA_ILi384EEENSA_ILi64EEEEEENS_6half_tENS5_IJlSB_lEEESJ_SK_NS4_8TiledMMAINS4_8MMA_AtomIJNS4_4SM904GMMA26MMA_64x192x16_F32F16F16_SSILNSO_5MajorE0ELSQ_0ELNSO_7ScaleInE1ELSR_1EEEEEENS4_6LayoutINS5_IJNSA_ILi2EEESB_SB_EEENS5_IJSB_NSA_ILi0EEESX_EEEEENS5_IJNS4_10UnderscoreES10_S10_EEEEENS4_13SM90_TMA_LOADENS4_14ComposedLayoutINS4_7SwizzleILi3ELi4ELi3EEENS4_18smem_ptr_flag_bitsILi16EEENSU_INS5_IJNSA_ILi8EEESH_EEENS5_IJSH_SB_EEEEEEEvNS4_8identityES13_S1D_vS1E_EENS_8epilogue10collective6detail29Sm90TmaWarpSpecializedAdapterINS1H_15DefaultEpilogueISJ_SK_SK_NS1G_6thread17LinearCombinationISJ_Li1EffLNS1L_9ScaleType4KindE0ELNS_15FloatRoundStyleE2ESJ_EENS1_15EpilogueDefaultEEEEEvvEEEEvNT_6ParamsE)
	.align		4
        /*000c*/ 	.word	index@(__assertfail)
	.align		4
        /*0010*/ 	.word	0x00000000
	.align		4
        /*0014*/ 	.word	0xfffffffe
	.align		4
        /*0018*/ 	.word	0x00000000
	.align		4
        /*001c*/ 	.word	0xfffffffd
	.align		4
        /*0020*/ 	.word	0x00000000
	.align		4
        /*0024*/ 	.word	0xfffffffc


//--------------------- .nv.constant4             --------------------------
	.section	.nv.constant4,"a",@progbits
	.align	8
	.align		8
.nv.constant4:
        /*0000*/ 	.dword	__assertfail
	.align		8
        /*0008*/ 	.dword	__unnamed_1
	.align		8
        /*0010*/ 	.dword	_ZN39_INTERNAL_d33ed10d_4_k_cu_5a0a9d22_55504cuda3std3__45__cpo5beginE
	.align		8
        /*0018*/ 	.dword	_ZN39_INTERNAL_d33ed10d_4_k_cu_5a0a9d22_55504cuda3std3__45__cpo3endE
	.align		8
        /*0020*/ 	.dword	_ZN39_INTERNAL_d33ed10d_4_k_cu_5a0a9d22_55504cuda3std3__45__cpo6cbeginE
	.align		8
        /*0028*/ 	.dword	_ZN39_INTERNAL_d33ed10d_4_k_cu_5a0a9d22_55504cuda3std3__45__cpo4cendE
	.align		8
        /*0030*/ 	.dword	_ZN39_INTERNAL_d33ed10d_4_k_cu_5a0a9d22_55504cuda3std3__441_GLOBAL__N__d33ed10d_4_k_cu_5a0a9d22_55506ignoreE
	.align		8
        /*0038*/ 	.dword	_ZN39_INTERNAL_d33ed10d_4_k_cu_5a0a9d22_55504cuda3std3__419piecewise_constructE
	.align		8
        /*0040*/ 	.dword	_ZN39_INTERNAL_d33ed10d_4_k_cu_5a0a9d22_55504cuda3std3__48in_placeE
	.align		8
        /*0048*/ 	.dword	_ZN39_INTERNAL_d33ed10d_4_k_cu_5a0a9d22_55504cuda3std6ranges3__45__cpo4swapE
	.align		8
        /*0050*/ 	.dword	_ZN39_INTERNAL_d33ed10d_4_k_cu_5a0a9d22_55504cuda3std6ranges3__45__cpo9iter_moveE
	.align		8
        /*0058*/ 	.dword	_ZN39_INTERNAL_d33ed10d_4_k_cu_5a0a9d22_55504cute7productE
	.align		8
        /*0060*/ 	.dword	_ZN39_INTERNAL_d33ed10d_4_k_cu_5a0a9d22_55504cute1_E
	.align		8
        /*0068*/ 	.dword	$str$22
	.align		8
        /*0070*/ 	.dword	$str$23


//--------------------- .text._ZN7cutlass13device_kernelINS_4gemm6kernel13GemmUniversalIN4cute5tupleIJiiiiEEENS1_10collective13CollectiveMmaINS1_34MainloopSm90TmaGmmaWarpSpecializedILi3ENS5_IJNS4_1CILi1EEESB_SB_EEENS1_35KernelTmaWarpSpecializedCooperativeEEENS5_IJNSA_ILi192EEENSA_ILi384EEENSA_ILi64EEEEEENS_6half_tENS5_IJlSB_lEEESJ_SK_NS4_8TiledMMAINS4_8MMA_AtomIJNS4_4SM904GMMA26MMA_64x192x16_F32F16F16_SSILNSO_5MajorE0ELSQ_0ELNSO_7ScaleInE1ELSR_1EEEEEENS4_6LayoutINS5_IJNSA_ILi2EEESB_SB_EEENS5_IJSB_NSA_ILi0EEESX_EEEEENS5_IJNS4_10UnderscoreES10_S10_EEEEENS4_13SM90_TMA_LOADENS4_14ComposedLayoutINS4_7SwizzleILi3ELi4ELi3EEENS4_18smem_ptr_flag_bitsILi16EEENSU_INS5_IJNSA_ILi8EEESH_EEENS5_IJSH_SB_EEEEEEEvNS4_8identityES13_S1D_vS1E_EENS_8epilogue10collective6detail29Sm90TmaWarpSpecializedAdapterINS1H_15DefaultEpilogueISJ_SK_SK_NS1G_6thread17LinearCombinationISJ_Li1EffLNS1L_9ScaleType4KindE0ELNS_15FloatRoundStyleE2ESJ_EENS1_15EpilogueDefaultEEEEEvvEEEEvNT_6ParamsE --------------------------
	.section	.text._ZN7cutlass13device_kernelINS_4gemm6kernel13GemmUniversalIN4cute5tupleIJiiiiEEENS1_10collective13CollectiveMmaINS1_34MainloopSm90TmaGmmaWarpSpecializedILi3ENS5_IJNS4_1CILi1EEESB_SB_EEENS1_35KernelTmaWarpSpecializedCooperativeEEENS5_IJNSA_ILi192EEENSA_ILi384EEENSA_ILi64EEEEEENS_6half_tENS5_IJlSB_lEEESJ_SK_NS4_8TiledMMAINS4_8MMA_AtomIJNS4_4SM904GMMA26MMA_64x192x16_F32F16F16_SSILNSO_5MajorE0ELSQ_0ELNSO_7ScaleInE1ELSR_1EEEEEENS4_6LayoutINS5_IJNSA_ILi2EEESB_SB_EEENS5_IJSB_NSA_ILi0EEESX_EEEEENS5_IJNS4_10UnderscoreES10_S10_EEEEENS4_13SM90_TMA_LOADENS4_14ComposedLayoutINS4_7SwizzleILi3ELi4ELi3EEENS4_18smem_ptr_flag_bitsILi16EEENSU_INS5_IJNSA_ILi8EEESH_EEENS5_IJSH_SB_EEEEEEEvNS4_8identityES13_S1D_vS1E_EENS_8epilogue10collective6detail29Sm90TmaWarpSpecializedAdapterINS1H_15DefaultEpilogueISJ_SK_SK_NS1G_6thread17LinearCombinationISJ_Li1EffLNS1L_9ScaleType4KindE0ELNS_15FloatRoundStyleE2ESJ_EENS1_15EpilogueDefaultEEEEEvvEEEEvNT_6ParamsE,"ax",@progbits
	.align	128
.text._ZN7cutlass13device_kernelINS_4gemm6kernel13GemmUniversalIN4cute5tupleIJiiiiEEENS1_10collective13CollectiveMmaINS1_34MainloopSm90TmaGmmaWarpSpecializedILi3ENS5_IJNS4_1CILi1EEESB_SB_EEENS1_35KernelTmaWarpSpecializedCooperativeEEENS5_IJNSA_ILi192EEENSA_ILi384EEENSA_ILi64EEEEEENS_6half_tENS5_IJlSB_lEEESJ_SK_NS4_8TiledMMAINS4_8MMA_AtomIJNS4_4SM904GMMA26MMA_64x192x16_F32F16F16_SSILNSO_5MajorE0ELSQ_0ELNSO_7ScaleInE1ELSR_1EEEEEENS4_6LayoutINS5_IJNSA_ILi2EEESB_SB_EEENS5_IJSB_NSA_ILi0EEESX_EEEEENS5_IJNS4_10UnderscoreES10_S10_EEEEENS4_13SM90_TMA_LOADENS4_14ComposedLayoutINS4_7SwizzleILi3ELi4ELi3EEENS4_18smem_ptr_flag_bitsILi16EEENSU_INS5_IJNSA_ILi8EEESH_EEENS5_IJSH_SB_EEEEEEEvNS4_8identityES13_S1D_vS1E_EENS_8epilogue10collective6detail29Sm90TmaWarpSpecializedAdapterINS1H_15DefaultEpilogueISJ_SK_SK_NS1G_6thread17LinearCombinationISJ_Li1EffLNS1L_9ScaleType4KindE0ELNS_15FloatRoundStyleE2ESJ_EENS1_15EpilogueDefaultEEEEEvvEEEEvNT_6ParamsE:
        .type           _ZN7cutlass13device_kernelINS_4gemm6kernel13GemmUniversalIN4cute5tupleIJiiiiEEENS1_10collective13CollectiveMmaINS1_34MainloopSm90TmaGmmaWarpSpecializedILi3ENS5_IJNS4_1CILi1EEESB_SB_EEENS1_35KernelTmaWarpSpecializedCooperativeEEENS5_IJNSA_ILi192EEENSA_ILi384EEENSA_ILi64EEEEEENS_6half_tENS5_IJlSB_lEEESJ_SK_NS4_8TiledMMAINS4_8MMA_AtomIJNS4_4SM904GMMA26MMA_64x192x16_F32F16F16_SSILNSO_5MajorE0ELSQ_0ELNSO_7ScaleInE1ELSR_1EEEEEENS4_6LayoutINS5_IJNSA_ILi2EEESB_SB_EEENS5_IJSB_NSA_ILi0EEESX_EEEEENS5_IJNS4_10UnderscoreES10_S10_EEEEENS4_13SM90_TMA_LOADENS4_14ComposedLayoutINS4_7SwizzleILi3ELi4ELi3EEENS4_18smem_ptr_flag_bitsILi16EEENSU_INS5_IJNSA_ILi8EEESH_EEENS5_IJSH_SB_EEEEEEEvNS4_8identityES13_S1D_vS1E_EENS_8epilogue10collective6detail29Sm90TmaWarpSpecializedAdapterINS1H_15DefaultEpilogueISJ_SK_SK_NS1G_6thread17LinearCombinationISJ_Li1EffLNS1L_9ScaleType4KindE0ELNS_15FloatRoundStyleE2ESJ_EENS1_15EpilogueDefaultEEEEEvvEEEEvNT_6ParamsE,@function
        .size           _ZN7cutlass13device_kernelINS_4gemm6kernel13GemmUniversalIN4cute5tupleIJiiiiEEENS1_10collective13CollectiveMmaINS1_34MainloopSm90TmaGmmaWarpSpecializedILi3ENS5_IJNS4_1CILi1EEESB_SB_EEENS1_35KernelTmaWarpSpecializedCooperativeEEENS5_IJNSA_ILi192EEENSA_ILi384EEENSA_ILi64EEEEEENS_6half_tENS5_IJlSB_lEEESJ_SK_NS4_8TiledMMAINS4_8MMA_AtomIJNS4_4SM904GMMA26MMA_64x192x16_F32F16F16_SSILNSO_5MajorE0ELSQ_0ELNSO_7ScaleInE1ELSR_1EEEEEENS4_6LayoutINS5_IJNSA_ILi2EEESB_SB_EEENS5_IJSB_NSA_ILi0EEESX_EEEEENS5_IJNS4_10UnderscoreES10_S10_EEEEENS4_13SM90_TMA_LOADENS4_14ComposedLayoutINS4_7SwizzleILi3ELi4ELi3EEENS4_18smem_ptr_flag_bitsILi16EEENSU_INS5_IJNSA_ILi8EEESH_EEENS5_IJSH_SB_EEEEEEEvNS4_8identityES13_S1D_vS1E_EENS_8epilogue10collective6detail29Sm90TmaWarpSpecializedAdapterINS1H_15DefaultEpilogueISJ_SK_SK_NS1G_6thread17LinearCombinationISJ_Li1EffLNS1L_9ScaleType4KindE0ELNS_15FloatRoundStyleE2ESJ_EENS1_15EpilogueDefaultEEEEEvvEEEEvNT_6ParamsE,(.L_x_830 - _ZN7cutlass13device_kernelINS_4gemm6kernel13GemmUniversalIN4cute5tupleIJiiiiEEENS1_10collective13CollectiveMmaINS1_34MainloopSm90TmaGmmaWarpSpecializedILi3ENS5_IJNS4_1CILi1EEESB_SB_EEENS1_35KernelTmaWarpSpecializedCooperativeEEENS5_IJNSA_ILi192EEENSA_ILi384EEENSA_ILi64EEEEEENS_6half_tENS5_IJlSB_lEEESJ_SK_NS4_8TiledMMAINS4_8MMA_AtomIJNS4_4SM904GMMA26MMA_64x192x16_F32F16F16_SSILNSO_5MajorE0ELSQ_0ELNSO_7ScaleInE1ELSR_1EEEEEENS4_6LayoutINS5_IJNSA_ILi2EEESB_SB_EEENS5_IJSB_NSA_ILi0EEESX_EEEEENS5_IJNS4_10UnderscoreES10_S10_EEEEENS4_13SM90_TMA_LOADENS4_14ComposedLayoutINS4_7SwizzleILi3ELi4ELi3EEENS4_18smem_ptr_flag_bitsILi16EEENSU_INS5_IJNSA_ILi8EEESH_EEENS5_IJSH_SB_EEEEEEEvNS4_8identityES13_S1D_vS1E_EENS_8epilogue10collective6detail29Sm90TmaWarpSpecializedAdapterINS1H_15DefaultEpilogueISJ_SK_SK_NS1G_6thread17LinearCombinationISJ_Li1EffLNS1L_9ScaleType4KindE0ELNS_15FloatRoundStyleE2ESJ_EENS1_15EpilogueDefaultEEEEEvvEEEEvNT_6ParamsE)
        .other          _ZN7cutlass13device_kernelINS_4gemm6kernel13GemmUniversalIN4cute5tupleIJiiiiEEENS1_10collective13CollectiveMmaINS1_34MainloopSm90TmaGmmaWarpSpecializedILi3ENS5_IJNS4_1CILi1EEESB_SB_EEENS1_35KernelTmaWarpSpecializedCooperativeEEENS5_IJNSA_ILi192EEENSA_ILi384EEENSA_ILi64EEEEEENS_6half_tENS5_IJlSB_lEEESJ_SK_NS4_8TiledMMAINS4_8MMA_AtomIJNS4_4SM904GMMA26MMA_64x192x16_F32F16F16_SSILNSO_5MajorE0ELSQ_0ELNSO_7ScaleInE1ELSR_1EEEEEENS4_6LayoutINS5_IJNSA_ILi2EEESB_SB_EEENS5_IJSB_NSA_ILi0EEESX_EEEEENS5_IJNS4_10UnderscoreES10_S10_EEEEENS4_13SM90_TMA_LOADENS4_14ComposedLayoutINS4_7SwizzleILi3ELi4ELi3EEENS4_18smem_ptr_flag_bitsILi16EEENSU_INS5_IJNSA_ILi8EEESH_EEENS5_IJSH_SB_EEEEEEEvNS4_8identityES13_S1D_vS1E_EENS_8epilogue10collective6detail29Sm90TmaWarpSpecializedAdapterINS1H_15DefaultEpilogueISJ_SK_SK_NS1G_6thread17LinearCombinationISJ_Li1EffLNS1L_9ScaleType4KindE0ELNS_15FloatRoundStyleE2ESJ_EENS1_15EpilogueDefaultEEEEEvvEEEEvNT_6ParamsE,@"STO_CUDA_ENTRY STV_DEFAULT"
_ZN7cutlass13device_kernelINS_4gemm6kernel13GemmUniversalIN4cute5tupleIJiiiiEEENS1_10collective13CollectiveMmaINS1_34MainloopSm90TmaGmmaWarpSpecializedILi3ENS5_IJNS4_1CILi1EEESB_SB_EEENS1_35KernelTmaWarpSpecializedCooperativeEEENS5_IJNSA_ILi192EEENSA_ILi384EEENSA_ILi64EEEEEENS_6half_tENS5_IJlSB_lEEESJ_SK_NS4_8TiledMMAINS4_8MMA_AtomIJNS4_4SM904GMMA26MMA_64x192x16_F32F16F16_SSILNSO_5MajorE0ELSQ_0ELNSO_7ScaleInE1ELSR_1EEEEEENS4_6LayoutINS5_IJNSA_ILi2EEESB_SB_EEENS5_IJSB_NSA_ILi0EEESX_EEEEENS5_IJNS4_10UnderscoreES10_S10_EEEEENS4_13SM90_TMA_LOADENS4_14ComposedLayoutINS4_7SwizzleILi3ELi4ELi3EEENS4_18smem_ptr_flag_bitsILi16EEENSU_INS5_IJNSA_ILi8EEESH_EEENS5_IJSH_SB_EEEEEEEvNS4_8identityES13_S1D_vS1E_EENS_8epilogue10collective6detail29Sm90TmaWarpSpecializedAdapterINS1H_15DefaultEpilogueISJ_SK_SK_NS1G_6thread17LinearCombinationISJ_Li1EffLNS1L_9ScaleType4KindE0ELNS_15FloatRoundStyleE2ESJ_EENS1_15EpilogueDefaultEEEEEvvEEEEvNT_6ParamsE:
[----:B------:R-:W0:Y:S02]  /*0000*/  LDC R1, c[0x0][0x28] ;  /* 0x00000a00ff017b82 */ /* 0x000e240000000800 */
[----:B0-----:R-:W-:Y:S01]  /*0010*/  VIADD R1, R1, 0xfffff040 ;  /* 0xfffff04001017836 */ /* 0x001fe20000000000 */
[----:B------:R-:W0:Y:S01]  /*0020*/  S2R R3, SR_TID.X ;  /* 0x0000000000037919 */ /* 0x000e220000002100 */
[----:B------:R-:W-:Y:S01]  /*0030*/  ELECT P0, URZ, PT ;  /* 0x00000000003f782f */ /* 0x000fe20003800000 */
[----:B------:R-:W-:Y:S01]  /*0040*/  BSSY B0, `(.L_x_0) ;  /* 0x000000f000007945 */ /* 0x000fe20003800000 */
[--C-:B0-----:R-:W-:Y:S02]  /*0050*/  SHF.R.U32.HI R0, RZ, 0x5, R3.reuse ;  /* 0x00000005ff007819 */ /* 0x101fe40000011603 */
[----:B------:R-:W-:-:S03]  /*0060*/  SHF.R.U32.HI R3, RZ, 0x7, R3 ;  /* 0x00000007ff037819 */ /* 0x000fc60000011603 */
[----:B------:R-:W0:Y:S04]  /*0070*/  SHFL.IDX PT, R2, R0, RZ, 0x1f ;  /* 0x00001fff00027589 */ /* 0x000e2800000e0000 */
[----:B------:R1:W2:Y:S01]  /*0080*/  SHFL.IDX PT, R5, R3, RZ, 0x1f ;  /* 0x00001fff03057589 */ /* 0x0002a200000e0000 */
[----:B0-----:R-:W-:-:S13]  /*0090*/  ISETP.NE.OR P0, PT, R2, RZ, !P0 ;  /* 0x000000ff0200720c */ /* 0x001fda0004705670 */
[----:B-12---:R-:W-:Y:S05]  /*00a0*/  @P0 BRA `(.L_x_1) ;  /* 0x0000000000200947 */ /* 0x006fea0003800000 */
[----:B------:R-:W-:Y:S02]  /*00b0*/  ULDC.64 UR4, c[0x0][0x198] ;  /* 0x0000660000047ab9 */ /* 0x000fe40000000a00 */
[----:B------:R-:W-:Y:S02]  /*00c0*/  UIADD3 UR6, UP0, UR4, 0xf0, URZ ;  /* 0x000000f004067890 */ /* 0x000fe4000ff1e03f */
[----:B------:R-:W-:Y:S02]  /*00d0*/  UIADD3 UR4, UP1, UR4, 0x1f0, URZ ;  /* 0x000001f004047890 */ /* 0x000fe4000ff3e03f */
[----:B------:R-:W-:Y:S02]  /*00e0*/  UIADD3.X UR7, URZ, UR5, URZ, UP0, !UPT ;  /* 0x000000053f077290 */ /* 0x000fe400087fe43f */
[----:B------:R-:W-:-:S07]  /*00f0*/  UIADD3.X UR5, URZ, UR5, URZ, UP1, !UPT ;  /* 0x000000053f057290 */ /* 0x000fce0008ffe43f */
[----:B------:R0:W-:Y:S02]  /*0100*/  UTMACCTL.PF [UR6] ;  /* 0x00000000060079b9 */ /* 0x0001e40008040000 */
[----:B------:R0:W-:Y:S02]  /*0110*/  UTMACCTL.PF [UR4] ;  /* 0x00000000040079b9 */ /* 0x0001e40008040000 */
[----:B0-----:R-:W-:Y:S01]  /*0120*/  NOP ;  /* 0x0000000000007918 */ /* 0x001fe20000000000 */
.L_x_1:
[----:B------:R-:W-:Y:S05]  /*0130*/  BSYNC B0 ;  /* 0x0000000000007941 */ /* 0x000fea0003800000 */
.L_x_0:
[----:B------:R-:W0:Y:S02]  /*0140*/  SHFL.IDX PT, R3, R0, RZ, 0x1f ;  /* 0x00001fff00037589 */ /* 0x000e2400000e0000 */
[----:B0-----:R-:W-:-:S13]  /*0150*/  ISETP.NE.AND P0, PT, R3, RZ, PT ;  /* 0x000000ff0300720c */ /* 0x001fda0003f05270 */
[----:B------:R-:W-:Y:S05]  /*0160*/  @P0 BRA `(.L_x_2) ;  /* 0x0000000000500947 */ /* 0x000fea0003800000 */
[----:B------:R-:W0:Y:S01]  /*0170*/  S2UR UR8, SR_CgaCtaId ;  /* 0x00000000000879c3 */ /* 0x000e220000008800 */
[----:B------:R-:W-:Y:S01]  /*0180*/  UMOV UR4, 0x400 ;  /* 0x0000040000047882 */ /* 0x000fe20000000000 */
[----:B------:R-:W-:Y:S01]  /*0190*/  UMOV UR5, 0x1 ;  /* 0x0000000100057882 */ /* 0x000fe20000000000 */
[----:B------:R-:W-:Y:S01]  /*01a0*/  UMOV UR6, 0x100 ;  /* 0x0000010000067882 */ /* 0x000fe20000000000 */
[----:B------:R-:W-:Y:S01]  /*01b0*/  ELECT P0, URZ, PT ;  /* 0x00000000003f782f */ /* 0x000fe20003800000 */
[----:B------:R-:W-:-:S04]  /*01c0*/  UIADD3 UR6, -UR6, 0x100000, URZ ;  /* 0x0010000006067890 */ /* 0x000fc8000fffe13f */
[----:B------:R-:W-:Y:S02]  /*01d0*/  USHF.L.U32 UR7, UR6, 0xb, URZ ;  /* 0x0000000b06077899 */ /* 0x000fe4000800063f */
[----:B------:R-:W-:Y:S02]  /*01e0*/  USHF.L.U32 UR6, UR6, 0x1, URZ ;  /* 0x0000000106067899 */ /* 0x000fe4000800063f */
[----:B0-----:R-:W-:Y:S02]  /*01f0*/  ULEA UR8, UR8, UR4, 0x18 ;  /* 0x0000000408087291 */ /* 0x001fe4000f8ec03f */
[----:B------:R-:W-:-:S04]  /*0200*/  UIADD3 UR4, -UR5, 0x100000, URZ ;  /* 0x0010000005047890 */ /* 0x000fc8000fffe13f */
[----:B------:R-:W-:Y:S02]  /*0210*/  USHF.L.U32 UR5, UR4, 0xb, URZ ;  /* 0x0000000b04057899 */ /* 0x000fe4000800063f */
[----:B------:R-:W-:Y:S01]  /*0220*/  USHF.L.U32 UR4, UR4, 0x1, URZ ;  /* 0x0000000104047899 */ /* 0x000fe2000800063f */
[----:B------:R-:W0:Y:S11]  /*0230*/  FENCE.VIEW.ASYNC.S ;  /* 0x00000000000073c6 */ /* 0x000e360000000000 */
[----:B0-----:R0:W1:Y:S01]  /*0240*/  SYNCS.EXCH.64 URZ, [UR8], UR4 ;  /* 0x00000004083f75b2 */ /* 0x0010620008000100 */
[----:B------:R0:W2:Y:S01]  /*0250*/  SYNCS.EXCH.64 URZ, [UR8+0x18], UR6 ;  /* 0x00001806083f75b2 */ /* 0x0000a20008000100 */
[----:B------:R0:W3:Y:S01]  /*0260*/  SYNCS.EXCH.64 URZ, [UR8+0x8], UR4 ;  /* 0x00000804083f75b2 */ /* 0x0000e20008000100 */
[----:B------:R0:W4:Y:S01]  /*0270*/  SYNCS.EXCH.64 URZ, [UR8+0x20], UR6 ;  /* 0x00002006083f75b2 */ /* 0x0001220008000100 */
[----:B------:R0:W0:Y:S01]  /*0280*/  SYNCS.EXCH.64 URZ, [UR8+0x10], UR4 ;  /* 0x00001004083f75b2 */ /* 0x0000220008000100 */
[----:B------:R0:W0:Y:S01]  /*0290*/  SYNCS.EXCH.64 URZ, [UR8+0x28], UR6 ;  /* 0x00002806083f75b2 */ /* 0x0000220008000100 */
[----:B------:R-:W-:Y:S01]  /*02a0*/  NOP ;  /* 0x0000000000007918 */ /* 0x000fe20000000000 */
.L_x_2:
[----:B------:R-:W5:Y:S01]  /*02b0*/  SHFL.IDX PT, R0, R0, RZ, 0x1f ;  /* 0x00001fff00007589 */ /* 0x000f6200000e0000 */
[----:B------:R-:W1:Y:S01]  /*02c0*/  LDC R3, c[0x0][0x65c] ;  /* 0x00019700ff037b82 */ /* 0x000e620000000800 */
[----:B------:R-:W-:Y:S02]  /*02d0*/  ELECT P0, URZ, PT ;  /* 0x00000000003f782f */ /* 0x000fe40003800000 */
[C---:B------:R-:W-:Y:S01]  /*02e0*/  ISETP.NE.AND P2, PT, R5.reuse, RZ, PT ;  /* 0x000000ff0500720c */ /* 0x040fe20003f45270 */
[----:B------:R-:W2:Y:S01]  /*02f0*/  S2R R6, SR_CTAID.Y ;  /* 0x0000000000067919 */ /* 0x000ea20000002600 */
[----:B0-----:R-:W-:Y:S01]  /*0300*/  UMOV UR4, 0x20 ;  /* 0x0000002000047882 */ /* 0x001fe20000000000 */
[----:B------:R-:W-:Y:S01]  /*0310*/  VIADD R10, R5, 0xffffffff ;  /* 0xffffffff050a7836 */ /* 0x000fe20000000000 */
[----:B------:R-:W-:Y:S01]  /*0320*/  NOP ;  /* 0x0000000000007918 */ /* 0x000fe20000000000 */
[----:B------:R-:W0:Y:S01]  /*0330*/  S2R R4, SR_CTAID.X ;  /* 0x0000000000047919 */ /* 0x000e220000002500 */
[----:B------:R-:W-:Y:S01]  /*0340*/  NOP ;  /* 0x0000000000007918 */ /* 0x000fe20000000000 */
[----:B------:R-:W-:-:S02]  /*0350*/  LOP3.LUT R22, R22, 0xfffff7ff, RZ, 0xc0, !PT ;  /* 0xfffff7ff16167812 */ /* 0x000fc400078ec0ff */
[----:B------:R-:W-:Y:S02]  /*0360*/  ISETP.GE.U32.AND P1, PT, R10, 0x2, PT ;  /* 0x000000020a00780c */ /* 0x000fe40003f26070 */
[----:B-----5:R-:W-:Y:S02]  /*0370*/  ISETP.NE.OR P0, PT, R0, RZ, !P0 ;  /* 0x000000ff0000720c */ /* 0x020fe40004705670 */
[----:B-1----:R-:W-:Y:S02]  /*0380*/  ISETP.NE.AND P3, PT, R3, 0x1, PT ;  /* 0x000000010300780c */ /* 0x002fe40003f65270 */
[----:B------:R-:W-:-:S04]  /*0390*/  SHF.R.S32.HI R3, RZ, 0x1f, R2 ;  /* 0x0000001fff037819 */ /* 0x000fc80000011402 */
[----:B------:R-:W-:-:S04]  /*03a0*/  LEA.HI R3, R3, R2, RZ, 0x2 ;  /* 0x0000000203037211 */ /* 0x000fc800078f10ff */
[----:B------:R-:W-:Y:S01]  /*03b0*/  LOP3.LUT R3, R3, 0xfffffffc, RZ, 0xc0, !PT ;  /* 0xfffffffc03037812 */ /* 0x000fe200078ec0ff */
[----:B------:R-:W-:Y:S01]  /*03c0*/  VOTEU.ALL UP0, P0 ;  /* 0x00000000003f7886 */ /* 0x000fe20000000000 */
[----:B------:R-:W-:Y:S01]  /*03d0*/  VOTEU.ALL UP1, P0 ;  /* 0x00000000003f7886 */ /* 0x000fe20000020000 */
[----:B------:R-:W0:Y:S01]  /*03e0*/  @P3 LDC R9, c[0x0][0x10] ;  /* 0x00000400ff093b82 */ /* 0x000e220000000800 */
[----:B------:R-:W-:Y:S01]  /*03f0*/  @P3 MOV R11, RZ ;  /* 0x000000ff000b3202 */ /* 0x000fe20000000f00 */
[----:B------:R-:W-:Y:S01]  /*0400*/  IMAD.IADD R0, R2, 0x1, -R3 ;  /* 0x0000000102007824 */ /* 0x000fe200078e0a03 */
[----:B------:R-:W-:Y:S01]  /*0410*/  @!UP0 UMOV UR6, 0x400 ;  /* 0x0000040000068882 */ /* 0x000fe20000000000 */
[----:B------:R-:W-:-:S04]  /*0420*/  @!UP0 UIADD3 UR4, -UR4, 0x100000, URZ ;  /* 0x0010000004048890 */ /* 0x000fc8000fffe13f */
[----:B------:R-:W-:Y:S02]  /*0430*/  @!UP0 USHF.L.U32 UR5, UR4, 0xb, URZ ;  /* 0x0000000b04058899 */ /* 0x000fe4000800063f */
[----:B------:R-:W-:Y:S01]  /*0440*/  @!UP0 USHF.L.U32 UR4, UR4, 0x1, URZ ;  /* 0x0000000104048899 */ /* 0x000fe2000800063f */
[----:B--2---:R-:W-:Y:S01]  /*0450*/  @P3 IMAD.MOV.U32 R2, RZ, RZ, R6 ;  /* 0x000000ffff023224 */ /* 0x004fe200078e0006 */
[----:B------:R-:W-:Y:S01]  /*0460*/  @P3 LOP3.LUT R22, R22, 0x800, RZ, 0xfc, !PT ;  /* 0x0000080016163812 */ /* 0x000fe200078efcff */
[----:B------:R-:W-:Y:S01]  /*0470*/  @P3 IMAD.MOV.U32 R3, RZ, RZ, RZ ;  /* 0x000000ffff033224 */ /* 0x000fe200078e00ff */
[----:B------:R-:W1:Y:S08]  /*0480*/  @!UP0 S2UR UR7, SR_CgaCtaId ;  /* 0x00000000000789c3 */ /* 0x000e700000008800 */
[----:B------:R-:W2:Y:S01]  /*0490*/  @!P3 LDC R7, c[0x0][0xc] ;  /* 0x00000300ff07bb82 */ /* 0x000ea20000000800 */
[----:B0-----:R-:W-:-:S04]  /*04a0*/  @P3 IMAD.WIDE.U32 R8, R4, R9, R2 ;  /* 0x0000000904083225 */ /* 0x001fc800078e0002 */
[----:B------:R-:W-:Y:S02]  /*04b0*/  @P3 IMAD.MOV.U32 R12, RZ, RZ, R8 ;  /* 0x000000ffff0c3224 */ /* 0x000fe400078e0008 */
[----:B------:R-:W-:Y:S01]  /*04c0*/  @P3 IMAD.IADD R20, R9, 0x1, R11 ;  /* 0x0000000109143824 */ /* 0x000fe200078e020b */
[----:B-1----:R-:W-:Y:S01]  /*04d0*/  @!UP0 ULEA UR6, UR7, UR6, 0x18 ;  /* 0x0000000607068291 */ /* 0x002fe2000f8ec03f */
[----:B------:R-:W-:Y:S01]  /*04e0*/  VOTEU.ALL UP0, P0 ;  /* 0x00000000003f7886 */ /* 0x000fe20000000000 */
[----:B------:R-:W-:-:S04]  /*04f0*/  ISETP.NE.AND P0, PT, R0, 0x3, PT ;  /* 0x000000030000780c */ /* 0x000fc80003f05270 */
[----:B------:R-:W-:-:S04]  /*0500*/  ISETP.EQ.OR P0, PT, R0, RZ, !P0 ;  /* 0x000000ff0000720c */ /* 0x000fc80004702670 */
[----:B------:R-:W-:Y:S01]  /*0510*/  ISETP.EQ.AND P0, PT, R5, RZ, P0 ;  /* 0x000000ff0500720c */ /* 0x000fe20000702270 */
[----:B------:R-:W-:Y:S01]  /*0520*/  IMAD.MOV.U32 R5, RZ, RZ, RZ ;  /* 0x000000ffff057224 */ /* 0x000fe200078e00ff */
[----:B------:R-:W0:Y:S02]  /*0530*/  FENCE.VIEW.ASYNC.S ;  /* 0x00000000000073c6 */ /* 0x000e240000000000 */
[----:B0-----:R0:W3:Y:S01]  /*0540*/  @!UP0 SYNCS.EXCH.64 URZ, [UR6+0x40], UR4 ;  /* 0x00004004063f85b2 */ /* 0x0010e20008000100 */
[----:B--2---:R-:W-:Y:S01]  /*0550*/  @!P3 IMAD.WIDE.U32 R2, R7, R6, R4 ;  /* 0x000000060702b225 */ /* 0x004fe200078e0004 */
[----:B------:R-:W-:-:S03]  /*0560*/  SEL R7, RZ, 0x1, !P0 ;  /* 0x00000001ff077807 */ /* 0x000fc60004000000 */
[----:B------:R-:W-:Y:S01]  /*0570*/  @!P3 IMAD.MOV.U32 R12, RZ, RZ, R2 ;  /* 0x000000ffff0cb224 */ /* 0x000fe200078e0002 */
[----:B------:R-:W-:Y:S01]  /*0580*/  SEL R2, R7, 0x2, P1 ;  /* 0x0000000207027807 */ /* 0x000fe20000800000 */
[----:B------:R-:W-:-:S03]  /*0590*/  @!P3 IMAD.MOV.U32 R20, RZ, RZ, R3 ;  /* 0x000000ffff14b224 */ /* 0x000fc600078e0003 */
[----:B------:R0:W-:Y:S04]  /*05a0*/  STL [R1+0x308], R12 ;  /* 0x0003080c01007387 */ /* 0x0001e80000100800 */
[----:B------:R0:W-:Y:S01]  /*05b0*/  STL [R1+0x304], R20 ;  /* 0x0003041401007387 */ /* 0x0001e20000100800 */
[----:B------:R0:W3:Y:S01]  /*05c0*/  @!UP1 SYNCS.EXCH.64 URZ, [UR6+0x48], UR4 ;  /* 0x00004804063f95b2 */ /* 0x0000e20008000100 */
[----:B------:R-:W-:Y:S02]  /*05d0*/  NOP ;  /* 0x0000000000007918 */ /* 0x000fe40000000000 */
[----:B------:R0:W-:Y:S01]  /*05e0*/  STL [R1+0x300], R2 ;  /* 0x0003000201007387 */ /* 0x0001e20000100800 */
[----:B---34-:R-:W-:Y:S06]  /*05f0*/  BAR.SYNC.DEFER_BLOCKING 0x0 ;  /* 0x0000000000007b1d */ /* 0x018fec0000010000 */
[----:B------:R-:W-:Y:S05]  /*0600*/  @!P2 BRA `(.L_x_3) ;  /* 0x000002a400d4a947 */ /* 0x000fea0003800000 */
[----:B------:R-:W-:-:S13]  /*0610*/  ISETP.GT.U32.AND P0, PT, R10, 0x1, PT ;  /* 0x000000010a00780c */ /* 0x000fda0003f04070 */
[----:B0-----:R-:W-:Y:S05]  /*0620*/  @P0 EXIT ;  /* 0x000000000000094d */ /* 0x001fea0003800000 */
[----:B------:R-:W-:Y:S01]  /*0630*/  ULDC.64 UR4, c[0x0][0x650] ;  /* 0x0001940000047ab9 */ /* 0x000fe20000000a00 */
[----:B------:R-:W-:Y:S01]  /*0640*/  PRMT R0, RZ, 0x7610, R0 ;  /* 0x00007610ff007816 */ /* 0x000fe20000000000 */
[----:B------:R-:W-:Y:S01]  /*0650*/  IMAD.MOV.U32 R18, RZ, RZ, -0x1 ;  /* 0xffffffffff127424 */ /* 0x000fe200078e00ff */
[----:B------:R-:W-:Y:S01]  /*0660*/  ISETP.GE.U32.AND P0, PT, R12, UR4, PT ;  /* 0x000000040c007c0c */ /* 0x000fe2000bf06070 */
[----:B------:R-:W-:Y:S01]  /*0670*/  IMAD.MOV.U32 R19, RZ, RZ, -0x1 ;  /* 0xffffffffff137424 */ /* 0x000fe200078e00ff */
[----:B------:R-:W-:Y:S02]  /*0680*/  MOV R23, 0xffffffff ;  /* 0xffffffff00177802 */ /* 0x000fe40000000f00 */
[----:B------:R-:W-:-:S13]  /*0690*/  ISETP.GE.U32.AND.EX P0, PT, R20, UR5, PT, P0 ;  /* 0x0000000514007c0c */ /* 0x000fda000bf06100 */
[----:B------:R-:W-:Y:S05]  /*06a0*/  @P0 BRA `(.L_x_4) ;  /* 0x0000000400600947 */ /* 0x000fea0003800000 */
[----:B------:R-:W0:Y:S01]  /*06b0*/  LDC.64 R14, c[0x0][0x628] ;  /* 0x00018a00ff0e7b82 */ /* 0x000e220000000a00 */
[----:B------:R-:W-:Y:S02]  /*06c0*/  IMAD.MOV.U32 R2, RZ, RZ, R12 ;  /* 0x000000ffff027224 */ /* 0x000fe400078e000c */
[----:B------:R-:W-:-:S05]  /*06d0*/  IMAD.MOV.U32 R3, RZ, RZ, R20 ;  /* 0x000000ffff037224 */ /* 0x000fca00078e0014 */
[----:B------:R-:W1:Y:S08]  /*06e0*/  LDC R0, c[0x0][0x630] ;  /* 0x00018c00ff007b82 */ /* 0x000e700000000800 */
[----:B------:R-:W2:Y:S01]  /*06f0*/  LDC.64 R16, c[0x0][0x620] ;  /* 0x00018800ff107b82 */ /* 0x000ea20000000a00 */
[----:B0-----:R-:W-:-:S04]  /*0700*/  ISETP.NE.U32.AND P0, PT, R14, RZ, PT ;  /* 0x000000ff0e00720c */ /* 0x001fc80003f05070 */
[----:B------:R-:W-:-:S13]  /*0710*/  ISETP.NE.AND.EX P0, PT, R15, RZ, PT, P0 ;  /* 0x000000ff0f00720c */ /* 0x000fda0003f05300 */
[----:B-12---:R-:W-:Y:S05]  /*0720*/  @!P0 BRA `(.L_x_5) ;  /* 0x0000000000288947 */ /* 0x006fea0003800000 */
[----:B------:R-:W0:Y:S02]  /*0730*/  LDC R7, c[0x0][0x634] ;  /* 0x00018d00ff077b82 */ /* 0x000e240000000800 */
[----:B0-----:R-:W-:-:S05]  /*0740*/  IADD3 R7, P0, R12, R7, RZ ;  /* 0x000000070c077210 */ /* 0x001fca0007f1e0ff */
[----:B------:R-:W-:-:S04]  /*0750*/  IMAD.X R13, RZ, RZ, R20, P0 ;  /* 0x000000ffff0d7224 */ /* 0x000fc800000e0614 */
[----:B------:R-:W-:-:S04]  /*0760*/  IMAD.WIDE.U32 R2, R13, R14, RZ ;  /* 0x0000000e0d027225 */ /* 0x000fc800078e00ff */
[----:B------:R-:W-:-:S04]  /*0770*/  IMAD.WIDE.U32 R8, P0, R7, R15, R2 ;  /* 0x0000000f07087225 */ /* 0x000fc80007800002 */
[----:B------:R-:W-:-:S04]  /*0780*/  IMAD.WIDE.U32 R2, R7, R14, RZ ;  /* 0x0000000e07027225 */ /* 0x000fc800078e00ff */
[----:B------:R-:W-:Y:S01]  /*0790*/  IMAD.X R11, RZ, RZ, RZ, P0 ;  /* 0x000000ffff0b7224 */ /* 0x000fe200000e06ff */
[----:B------:R-:W-:Y:S01]  /*07a0*/  IADD3 RZ, P0, R3, R8, RZ ;  /* 0x0000000803ff7210 */ /* 0x000fe20007f1e0ff */
[----:B------:R-:W-:-:S04]  /*07b0*/  IMAD.MOV.U32 R10, RZ, RZ, R9 ;  /* 0x000000ffff0a7224 */ /* 0x000fc800078e0009 */
[----:B------:R-:W-:-:S08]  /*07c0*/  IMAD.WIDE.U32.X R2, R13, R15, R10, P0 ;  /* 0x0000000f0d027225 */ /* 0x000fd000000e040a */
.L_x_5:
[-CC-:B------:R-:W-:Y:S01]  /*07d0*/  SHF.R.U64 R23, R2, R0.reuse, R3.reuse ;  /* 0x0000000002177219 */ /* 0x180fe20000001203 */
[----:B------:R-:W0:Y:S01]  /*07e0*/  LDC.64 R18, c[0x0][0x640] ;  /* 0x00019000ff127b82 */ /* 0x000e220000000a00 */
[----:B------:R-:W-:Y:S01]  /*07f0*/  SHF.R.U32.HI R2, RZ, R0, R3 ;  /* 0x00000000ff027219 */ /* 0x000fe20000011603 */
[----:B------:R-:W-:Y:S01]  /*0800*/  ULDC UR4, c[0x0][0x150] ;  /* 0x0000540000047ab9 */ /* 0x000fe20000000800 */
[----:B------:R-:W-:Y:S01]  /*0810*/  I2FP.F32.U32 R0, R4 ;  /* 0x0000000400007245 */ /* 0x000fe20000201000 */
[----:B------:R-:W-:Y:S01]  /*0820*/  IMAD.MOV.U32 R3, RZ, RZ, R20 ;  /* 0x000000ffff037224 */ /* 0x000fe200078e0014 */
[----:B------:R-:W-:-:S03]  /*0830*/  IADD3 R7, P0, RZ, -R23, RZ ;  /* 0x80000017ff077210 */ /* 0x000fc60007f1e0ff */
[----:B------:R-:W1:Y:S01]  /*0840*/  LDC R10, c[0x0][0x618] ;  /* 0x00018600ff0a7b82 */ /* 0x000e620000000800 */
[----:B------:R-:W-:Y:S01]  /*0850*/  FMUL R0, R0, UR4 ;  /* 0x0000000400007c20 */ /* 0x000fe20008400000 */
[----:B------:R-:W-:Y:S01]  /*0860*/  IMAD.X R9, RZ, RZ, ~R2, P0 ;  /* 0x000000ffff097224 */ /* 0x000fe200000e0e02 */
[----:B------:R-:W-:Y:S01]  /*0870*/  MOV R2, R12 ;  /* 0x0000000c00027202 */ /* 0x000fe20000000f00 */
[----:B------:R-:W-:Y:S02]  /*0880*/  ULDC UR4, c[0x0][0x154] ;  /* 0x0000550000047ab9 */ /* 0x000fe40000000800 */
[-C--:B------:R-:W-:Y:S01]  /*0890*/  IMAD R8, R9, R16.reuse, RZ ;  /* 0x0000001009087224 */ /* 0x080fe200078e02ff */
[----:B------:R-:W2:Y:S01]  /*08a0*/  F2I.U32.TRUNC.NTZ R0, R0 ;  /* 0x0000000000007305 */ /* 0x000ea2000020f000 */
[----:B------:R-:W3:Y:S01]  /*08b0*/  LDC R5, c[0x0][0x144] ;  /* 0x00005100ff057b82 */ /* 0x000ee20000000800 */
[----:B------:R-:W-:-:S04]  /*08c0*/  IMAD.WIDE.U32 R2, R7, R16, R2 ;  /* 0x0000001007027225 */ /* 0x000fc800078e0002 */
[----:B------:R-:W-:Y:S02]  /*08d0*/  IMAD R7, R7, R17, R8 ;  /* 0x0000001107077224 */ /* 0x000fe400078e0208 */
[----:B------:R-:W-:Y:S01]  /*08e0*/  IMAD.MOV.U32 R8, RZ, RZ, 0x1 ;  /* 0x00000001ff087424 */ /* 0x000fe200078e00ff */
[----:B------:R-:W4:Y:S01]  /*08f0*/  LDC R14, c[0x0][0x608] ;  /* 0x00018200ff0e7b82 */ /* 0x000f220000000800 */
[----:B------:R-:W-:Y:S01]  /*0900*/  IMAD.IADD R7, R3, 0x1, R7 ;  /* 0x0000000103077824 */ /* 0x000fe200078e0207 */
[----:B0-----:R-:W-:Y:S01]  /*0910*/  ISETP.NE.U32.AND P0, PT, R18, RZ, PT ;  /* 0x000000ff1200720c */ /* 0x001fe20003f05070 */
[----:B--2---:R-:W-:-:S03]  /*0920*/  IMAD.MOV R3, RZ, RZ, -R0 ;  /* 0x000000ffff037224 */ /* 0x004fc600078e0a00 */
[----:B------:R-:W-:Y:S02]  /*0930*/  ISETP.NE.AND.EX P0, PT, R19, RZ, PT, P0 ;  /* 0x000000ff1300720c */ /* 0x000fe40003f05300 */
[----:B------:R-:W0:Y:S01]  /*0940*/  LDC R9, c[0x0][0x658] ;  /* 0x00019600ff097b82 */ /* 0x000e220000000800 */
[--C-:B-1----:R-:W-:Y:S02]  /*0950*/  SHF.R.U64 R12, R2, R10, R7.reuse ;  /* 0x0000000a020c7219 */ /* 0x102fe40000001207 */
[----:B------:R-:W-:Y:S02]  /*0960*/  I2FP.F32.U32 R2, R6 ;  /* 0x0000000600027245 */ /* 0x000fe40000201000 */
[----:B------:R-:W-:-:S03]  /*0970*/  SHF.R.U32.HI R7, RZ, R10, R7 ;  /* 0x0000000aff077219 */ /* 0x000fc60000011607 */
[----:B------:R-:W1:Y:S01]  /*0980*/  LDC R13, c[0x0][0x148] ;  /* 0x00005200ff0d7b82 */ /* 0x000e620000000800 */
[----:B---3--:R-:W-:Y:S02]  /*0990*/  IMAD R0, R5, R3, R4 ;  /* 0x0000000305007224 */ /* 0x008fe400078e0204 */
[----:B------:R-:W-:Y:S01]  /*09a0*/  FMUL R3, R2, UR4 ;  /* 0x0000000402037c20 */ /* 0x000fe20008400000 */
[----:B------:R-:W-:-:S03]  /*09b0*/  IMAD.MOV.U32 R2, RZ, RZ, -0x1 ;  /* 0xffffffffff027424 */ /* 0x000fc600078e00ff */
[----:B------:R2:W3:Y:S01]  /*09c0*/  F2I.U32.TRUNC.NTZ R11, R3 ;  /* 0x00000003000b7305 */ /* 0x0004e2000020f000 */
[----:B------:R-:W1:Y:S01]  /*09d0*/  LDC R17, c[0x0][0x600] ;  /* 0x00018000ff117b82 */ /* 0x000e620000000800 */
[-CC-:B----4-:R-:W-:Y:S02]  /*09e0*/  SHF.R.U64 R25, R12, R14.reuse, R7.reuse ;  /* 0x0000000e0c197219 */ /* 0x190fe40000001207 */
[----:B------:R-:W-:-:S05]  /*09f0*/  SHF.R.U32.HI R4, RZ, R14, R7 ;  /* 0x0000000eff047219 */ /* 0x000fca0000011607 */
[----:B------:R-:W4:Y:S01]  /*0a00*/  LDC R16, c[0x0][0x648] ;  /* 0x00019200ff107b82 */ /* 0x000f220000000800 */
[-C--:B0-----:R-:W-:Y:S02]  /*0a10*/  SHF.L.U32 R2, R2, R9.reuse, RZ ;  /* 0x0000000902027219 */ /* 0x081fe400000006ff */
[-CC-:B------:R-:W-:Y:S02]  /*0a20*/  SHF.R.U64 R14, R25, R9.reuse, R4.reuse ;  /* 0x00000009190e7219 */ /* 0x180fe40000001204 */
[-C--:B------:R-:W-:Y:S02]  /*0a30*/  SHF.R.U32.HI R4, RZ, R9.reuse, R4 ;  /* 0x00000009ff047219 */ /* 0x080fe40000011604 */
[----:B------:R-:W-:Y:S01]  /*0a40*/  LOP3.LUT R10, RZ, R2, RZ, 0x33, !PT ;  /* 0x00000002ff0a7212 */ /* 0x000fe200078e33ff */
[----:B------:R-:W0:Y:S01]  /*0a50*/  LDC R21, c[0x0][0x638] ;  /* 0x00018e00ff157b82 */ /* 0x000e220000000800 */
[----:B------:R-:W-:Y:S01]  /*0a60*/  SHF.L.U32 R7, R8, R9, RZ ;  /* 0x0000000908077219 */ /* 0x000fe200000006ff */
[----:B------:R-:W-:Y:S01]  /*0a70*/  IMAD.MOV.U32 R2, RZ, RZ, R14 ;  /* 0x000000ffff027224 */ /* 0x000fe200078e000e */
[----:B--2---:R-:W-:-:S05]  /*0a80*/  MOV R3, R4 ;  /* 0x0000000400037202 */ /* 0x004fca0000000f00 */
[----:B------:R-:W2:Y:S01]  /*0a90*/  LDC R20, c[0x0][0x610] ;  /* 0x00018400ff147b82 */ /* 0x000ea20000000800 */
[----:B---3--:R-:W-:Y:S05]  /*0aa0*/  @!P0 BRA `(.L_x_6) ;  /* 0x0000000000288947 */ /* 0x008fea0003800000 */
[----:B------:R-:W3:Y:S02]  /*0ab0*/  LDC R9, c[0x0][0x64c] ;  /* 0x00019300ff097b82 */ /* 0x000ee40000000800 */
[----:B---3--:R-:W-:-:S05]  /*0ac0*/  IADD3 R9, P0, R14, R9, RZ ;  /* 0x000000090e097210 */ /* 0x008fca0007f1e0ff */
        /* <DEDUP_REMOVED lines=8> */
.L_x_6:
[----:B----4-:R-:W-:Y:S01]  /*0b50*/  SHF.R.U64 R2, R2, R16, R3 ;  /* 0x0000001002027219 */ /* 0x010fe20000001203 */
[----:B-1----:R-:W-:Y:S01]  /*0b60*/  VIADD R3, R17, 0xffffffff ;  /* 0xffffffff11037836 */ /* 0x002fe20000000000 */
[----:B------:R-:W-:Y:S01]  /*0b70*/  LOP3.LUT R10, R25, R10, RZ, 0xc0, !PT ;  /* 0x0000000a190a7212 */ /* 0x000fe200078ec0ff */
[----:B------:R-:W-:Y:S02]  /*0b80*/  IMAD.MOV R11, RZ, RZ, -R11 ;  /* 0x000000ffff0b7224 */ /* 0x000fe400078e0a0b */
[----:B------:R-:W-:Y:S01]  /*0b90*/  IMAD.MOV R4, RZ, RZ, -R2 ;  /* 0x000000ffff047224 */ /* 0x000fe200078e0a02 */
[----:B------:R-:W-:Y:S01]  /*0ba0*/  LOP3.LUT R3, R12, R3, RZ, 0xc0, !PT ;  /* 0x000000030c037212 */ /* 0x000fe200078ec0ff */
[----:B------:R-:W-:Y:S02]  /*0bb0*/  IMAD R7, R7, R2, R10 ;  /* 0x0000000207077224 */ /* 0x000fe400078e020a */
[----:B------:R-:W-:Y:S02]  /*0bc0*/  @P3 IMAD R0, R13, R11, R6 ;  /* 0x0000000b0d003224 */ /* 0x000fe400078e0206 */
[----:B0-----:R-:W-:-:S02]  /*0bd0*/  IMAD R2, R4, R21, R14 ;  /* 0x0000001504027224 */ /* 0x001fc400078e020e */
[----:B--2---:R-:W-:Y:S01]  /*0be0*/  IMAD R18, R7, R20, R0 ;  /* 0x0000001407127224 */ /* 0x004fe200078e0200 */
[----:B------:R-:W-:Y:S01]  /*0bf0*/  MOV R0, 0x1 ;  /* 0x0000000100007802 */ /* 0x000fe20000000f00 */
[----:B------:R-:W-:-:S05]  /*0c00*/  IMAD R3, R2, R17, R3 ;  /* 0x0000001102037224 */ /* 0x000fca00078e0203 */
[----:B------:R-:W-:Y:S02]  /*0c10*/  SEL R19, R3, R18, !P3 ;  /* 0x0000001203137207 */ /* 0x000fe40005800000 */
[----:B------:R-:W-:-:S07]  /*0c20*/  SEL R18, R18, R3, !P3 ;  /* 0x0000000312127207 */ /* 0x000fce0005800000 */
.L_x_4:
[----:B------:R-:W-:-:S08]  /*0c30*/  NOP ;  /* 0x0000000000007918 */ /* 0x000fd00000000000 */
[----:B------:R-:W0:Y:S02]  /*0c40*/  USETMAXREG.TRY_ALLOC.CTAPOOL UP0, 0xf0 ;  /* 0x000000f0000079c8 */ /* 0x000e240008000600 */
[----:B0-----:R-:W-:-:S13]  /*0c50*/  PLOP3.LUT P0, PT, PT, PT, UP0, 0x80, 0x0 ;  /* 0x000000000000781c */ /* 0x001fda0003f0f008 */
[----:B------:R-:W-:Y:S05]  /*0c60*/  @!P0 BRA `(.L_x_4) ;  /* 0xfffffffc00f08947 */ /* 0x000fea000383ffff */
[----:B------:R-:W-:Y:S01]  /*0c70*/  ULDC.64 UR4, c[0x0][0x598] ;  /* 0x0001660000047ab9 */ /* 0x000fe20000000a00 */
[----:B------:R-:W-:Y:S01]  /*0c80*/  ULDC.64 UR36, c[0x0][0x208] ;  /* 0x0000820000247ab9 */ /* 0x000fe20000000a00 */
[----:B------:R-:W-:-:S04]  /*0c90*/  ISETP.NE.U32.AND P0, PT, RZ, UR4, PT ;  /* 0x00000004ff007c0c */ /* 0x000fc8000bf05070 */
[----:B------:R-:W-:-:S13]  /*0ca0*/  ISETP.NE.AND.EX P0, PT, RZ, UR5, PT, P0 ;  /* 0x00000005ff007c0c */ /* 0x000fda000bf05300 */
[----:B------:R-:W-:Y:S05]  /*0cb0*/  @!P0 BRA `(.L_x_7) ;  /* 0x00000000001c8947 */ /* 0x000fea0003800000 */
[----:B------:R-:W0:Y:S02]  /*0cc0*/  LDC.64 R2, c[0x0][0x598] ;  /* 0x00016600ff027b82 */ /* 0x000e240000000a00 */
[----:B0-----:R-:W2:Y:S02]  /*0cd0*/  LDG.E.64 R2, desc[UR36][R2.64] ;  /* 0x0000002402027981 */ /* 0x001ea4000c1e1b00 */
[----:B--2---:R-:W-:-:S04]  /*0ce0*/  ISETP.NE.U32.AND P0, PT, R2, RZ, PT ;  /* 0x000000ff0200720c */ /* 0x004fc80003f05070 */
[----:B------:R-:W-:-:S13]  /*0cf0*/  ISETP.NE.AND.EX P0, PT, R3, RZ, PT, P0 ;  /* 0x000000ff0300720c */ /* 0x000fda0003f05300 */
[----:B------:R-:W-:Y:S05]  /*0d00*/  @!P0 BRA `(.L_x_7) ;  /* 0x0000000000088947 */ /* 0x000fea0003800000 */
[----:B------:R0:W5:Y:S01]  /*0d10*/  LD.E R2, desc[UR36][R2.64] ;  /* 0x0000002402027980 */ /* 0x000162000c101900 */
[----:B------:R-:W-:Y:S05]  /*0d20*/  BRA `(.L_x_8) ;  /* 0x0000000000247947 */ /* 0x000fea0003800000 */
.L_x_7:
[----:B------:R-:W-:Y:S02]  /*0d30*/  ULDC.64 UR4, c[0x0][0x588] ;  /* 0x0001620000047ab9 */ /* 0x000fe40000000a00 */
[----:B------:R-:W-:-:S04]  /*0d40*/  ISETP.NE.U32.AND P0, PT, RZ, UR4, PT ;  /* 0x00000004ff007c0c */ /* 0x000fc8000bf05070 */
[----:B------:R-:W-:-:S13]  /*0d50*/  ISETP.NE.AND.EX P0, PT, RZ, UR5, PT, P0 ;  /* 0x00000005ff007c0c */ /* 0x000fda000bf05300 */
[----:B------:R-:W-:Y:S05]  /*0d60*/  @!P0 BRA `(.L_x_9) ;  /* 0x00000000000c8947 */ /* 0x000fea0003800000 */
[----:B------:R-:W0:Y:S02]  /*0d70*/  LDC.64 R2, c[0x0][0x588] ;  /* 0x00016200ff027b82 */ /* 0x000e240000000a00 */
[----:B0-----:R1:W5:Y:S01]  /*0d80*/  LDG.E R2, desc[UR36][R2.64] ;  /* 0x0000002402027981 */ /* 0x001362000c1e1900 */
[----:B------:R-:W-:Y:S05]  /*0d90*/  BRA `(.L_x_8) ;  /* 0x0000000000087947 */ /* 0x000fea0003800000 */
.L_x_9:
[----:B------:R-:W-:Y:S02]  /*0da0*/  ULDC UR4, c[0x0][0x580] ;  /* 0x0001600000047ab9 */ /* 0x000fe40000000800 */
[----:B------:R-:W-:-:S07]  /*0db0*/  IMAD.U32 R2, RZ, RZ, UR4 ;  /* 0x00000004ff027e24 */ /* 0x000fce000f8e00ff */
.L_x_8:
[----:B------:R-:W-:Y:S02]  /*0dc0*/  ULDC.64 UR4, c[0x0][0x5a0] ;  /* 0x0001680000047ab9 */ /* 0x000fe40000000a00 */
[----:B------:R-:W-:-:S04]  /*0dd0*/  ISETP.NE.U32.AND P0, PT, RZ, UR4, PT ;  /* 0x00000004ff007c0c */ /* 0x000fc8000bf05070 */
[----:B------:R-:W-:-:S13]  /*0de0*/  ISETP.NE.AND.EX P0, PT, RZ, UR5, PT, P0 ;  /* 0x00000005ff007c0c */ /* 0x000fda000bf05300 */
[----:B------:R-:W-:Y:S05]  /*0df0*/  @!P0 BRA `(.L_x_10) ;  /* 0x00000000001c8947 */ /* 0x000fea0003800000 */
[----:B------:R-:W2:Y:S02]  /*0e00*/  LDC.64 R4, c[0x0][0x5a0] ;  /* 0x00016800ff047b82 */ /* 0x000ea40000000a00 */
[----:B--2---:R-:W2:Y:S02]  /*0e10*/  LDG.E.64 R4, desc[UR36][R4.64] ;  /* 0x0000002404047981 */ /* 0x004ea4000c1e1b00 */
[----:B--2---:R-:W-:-:S04]  /*0e20*/  ISETP.NE.U32.AND P0, PT, R4, RZ, PT ;  /* 0x000000ff0400720c */ /* 0x004fc80003f05070 */
[----:B------:R-:W-:-:S13]  /*0e30*/  ISETP.NE.AND.EX P0, PT, R5, RZ, PT, P0 ;  /* 0x000000ff0500720c */ /* 0x000fda0003f05300 */
[----:B------:R-:W-:Y:S05]  /*0e40*/  @!P0 BRA `(.L_x_10) ;  /* 0x0000000000088947 */ /* 0x000fea0003800000 */
[----:B------:R2:W5:Y:S01]  /*0e50*/  LD.E R16, desc[UR36][R4.64] ;  /* 0x0000002404107980 */ /* 0x000562000c101900 */
[----:B------:R-:W-:Y:S05]  /*0e60*/  BRA `(.L_x_11) ;  /* 0x0000000000247947 */ /* 0x000fea0003800000 */
.L_x_10:
[----:B------:R-:W-:Y:S02]  /*0e70*/  ULDC.64 UR4, c[0x0][0x590] ;  /* 0x0001640000047ab9 */ /* 0x000fe40000000a00 */
[----:B------:R-:W-:-:S04]  /*0e80*/  ISETP.NE.U32.AND P0, PT, RZ, UR4, PT ;  /* 0x00000004ff007c0c */ /* 0x000fc8000bf05070 */
[----:B------:R-:W-:-:S13]  /*0e90*/  ISETP.NE.AND.EX P0, PT, RZ, UR5, PT, P0 ;  /* 0x00000005ff007c0c */ /* 0x000fda000bf05300 */
[----:B------:R-:W-:Y:S05]  /*0ea0*/  @!P0 BRA `(.L_x_12) ;  /* 0x00000000000c8947 */ /* 0x000fea0003800000 */
[----:B------:R-:W2:Y:S02]  /*0eb0*/  LDC.64 R16, c[0x0][0x590] ;  /* 0x00016400ff107b82 */ /* 0x000ea40000000a00 */
[----:B--2---:R3:W5:Y:S01]  /*0ec0*/  LDG.E R16, desc[UR36][R16.64] ;  /* 0x0000002410107981 */ /* 0x004762000c1e1900 */
[----:B------:R-:W-:Y:S05]  /*0ed0*/  BRA `(.L_x_11) ;  /* 0x0000000000087947 */ /* 0x000fea0003800000 */
.L_x_12:
[----:B------:R-:W-:Y:S02]  /*0ee0*/  ULDC UR4, c[0x0][0x584] ;  /* 0x0001610000047ab9 */ /* 0x000fe40000000800 */
[----:B------:R-:W-:-:S07]  /*0ef0*/  IMAD.U32 R16, RZ, RZ, UR4 ;  /* 0x00000004ff107e24 */ /* 0x000fce000f8e00ff */
.L_x_11:
[----:B------:R-:W-:-:S13]  /*0f00*/  LOP3.LUT P0, RZ, R0, 0xff, RZ, 0xc0, !PT ;  /* 0x000000ff00ff7812 */ /* 0x000fda000780c0ff */
[----:B------:R-:W-:Y:S05]  /*0f10*/  @!P0 EXIT ;  /* 0x000000000000894d */ /* 0x000fea0003800000 */
[----:B------:R-:W-:Y:S01]  /*0f20*/  ULDC UR4, c[0x0][0x28c] ;  /* 0x0000a30000047ab9 */ /* 0x000fe20000000800 */
[----:B------:R-:W-:Y:S01]  /*0f30*/  UMOV UR38, URZ ;  /* 0x0000003f00267c82 */ /* 0x000fe20008000000 */
[----:B------:R-:W-:Y:S01]  /*0f40*/  UIADD3 UR4, UR4, 0x3f, URZ ;  /* 0x0000003f04047890 */ /* 0x000fe2000fffe03f */
[----:B------:R-:W-:-:S03]  /*0f50*/  UMOV UR39, URZ ;  /* 0x0000003f00277c82 */ /* 0x000fc60008000000 */
[----:B------:R-:W-:-:S04]  /*0f60*/  USHF.R.S32.HI UR5, URZ, 0x1f, UR4 ;  /* 0x0000001f3f057899 */ /* 0x000fc80008011404 */
[----:B------:R-:W-:-:S04]  /*0f70*/  ULEA.HI UR5, UR5, UR4, URZ, 0x6 ;  /* 0x0000000405057291 */ /* 0x000fc8000f8f303f */
[----:B------:R-:W-:-:S12]  /*0f80*/  USHF.R.S32.HI UR40, URZ, 0x6, UR5 ;  /* 0x000000063f287899 */ /* 0x000fd80008011405 */
.L_x_796:
[----:B----4-:R-:W4:Y:S01]  /*0f90*/  S2R R0, SR_TID.X ;  /* 0x0000000000007919 */ /* 0x010f220000002100 */
[----:B0-----:R-:W0:Y:S01]  /*0fa0*/  S2UR UR7, SR_CgaCtaId ;  /* 0x00000000000779c3 */ /* 0x001e220000008800 */
[----:B------:R-:W-:Y:S02]  /*0fb0*/  UMOV UR6, 0x400 ;  /* 0x0000040000067882 */ /* 0x000fe40000000000 */
[----:B0-----:R-:W-:Y:S01]  /*0fc0*/  ULEA UR42, UR7, UR6, 0x18 ;  /* 0x00000006072a7291 */ /* 0x001fe2000f8ec03f */
[----:B----4-:R-:W-:-:S04]  /*0fd0*/  LOP3.LUT R0, R0, 0x80, RZ, 0xc0, !PT ;  /* 0x0000008000007812 */ /* 0x010fc800078ec0ff */
[----:B------:R-:W-:-:S06]  /*0fe0*/  SHF.R.U32.HI R0, RZ, 0x7, R0 ;  /* 0x00000007ff007819 */ /* 0x000fcc0000011600 */
[----:B------:R-:W0:Y:S02]  /*0ff0*/  SHFL.IDX PT, R0, R0, RZ, 0x1f ;  /* 0x00001fff00007589 */ /* 0x000e2400000e0000 */
[----:B0-----:R-:W-:-:S13]  /*1000*/  R2UR UR4, R0 ;  /* 0x00000000000472ca */ /* 0x001fda00000e0000 */
[----:B------:R-:W-:-:S04]  /*1010*/  ULEA.HI UR5, UR4, UR4, URZ, 0x1 ;  /* 0x0000000404057291 */ /* 0x000fc8000f8f083f */
[----:B------:R-:W-:-:S04]  /*1020*/  ULOP3.LUT UR5, UR5, 0x7fffe, URZ, 0xc0, !UPT ;  /* 0x0007fffe05057892 */ /* 0x000fc8000f8ec03f */
[----:B------:R-:W-:-:S03]  /*1030*/  UIADD3 UR5, UR4, -UR5, URZ ;  /* 0x8000000504057290 */ /* 0x000fc6000fffe03f */
[----:B------:R-:W-:Y:S01]  /*1040*/  ULDC UR4, c[0x0][0x28c] ;  /* 0x0000a30000047ab9 */ /* 0x000fe20000000800 */
[----:B------:R-:W-:Y:S01]  /*1050*/  ULEA UR5, UR5, UR42, 0xd ;  /* 0x0000002a05057291 */ /* 0x000fe2000f8e683f */
[----:B------:R-:W-:-:S03]  /*1060*/  ISETP.LT.AND P0, PT, RZ, UR4, PT ;  /* 0x00000004ff007c0c */ /* 0x000fc6000bf01270 */
[----:B------:R-:W-:-:S04]  /*1070*/  UIADD3 UR5, UR5, 0x100, URZ ;  /* 0x0000010005057890 */ /* 0x000fc8000fffe03f */
[----:B------:R-:W-:-:S04]  /*1080*/  USHF.R.U32.HI UR5, URZ, 0x4, UR5 ;  /* 0x000000043f057899 */ /* 0x000fc80008011605 */
[----:B------:R-:W-:Y:S02]  /*1090*/  ULOP3.LUT UR41, UR5, 0x3fff, URZ, 0xc0, !UPT ;  /* 0x00003fff05297892 */ /* 0x000fe4000f8ec03f */
[----:B-1-3-5:R-:W-:Y:S10]  /*10a0*/  @P0 BRA `(.L_x_13) ;  /* 0x0000000000400947 */ /* 0x02aff40003800000 */
[----:B------:R-:W-:Y:S01]  /*10b0*/  MOV R0, 0x0 ;  /* 0x0000000000007802 */ /* 0x000fe20000000f00 */
[----:B------:R-:W-:Y:S01]  /*10c0*/  ULDC.64 UR4, c[0x4][0x68] ;  /* 0x01001a0000047ab9 */ /* 0x000fe20000000a00 */
[----:B------:R-:W-:Y:S01]  /*10d0*/  ULDC.64 UR6, c[0x4][0x8] ;  /* 0x0100020000067ab9 */ /* 0x000fe20000000a00 */
[----:B--2---:R-:W-:Y:S01]  /*10e0*/  IMAD.U32 R4, RZ, RZ, UR4 ;  /* 0x00000004ff047e24 */ /* 0x004fe2000f8e00ff */
[----:B------:R0:W2:Y:S01]  /*10f0*/  LDC.64 R14, c[0x4][R0] ;  /* 0x01000000000e7b82 */ /* 0x0000a20000000a00 */
[----:B------:R-:W-:Y:S01]  /*1100*/  IMAD.U32 R5, RZ, RZ, UR5 ;  /* 0x00000005ff057e24 */ /* 0x000fe2000f8e00ff */
[----:B------:R-:W-:Y:S01]  /*1110*/  ULDC.64 UR4, c[0x4][0x70] ;  /* 0x01001c0000047ab9 */ /* 0x000fe20000000a00 */
[----:B------:R-:W-:Y:S01]  /*1120*/  MOV R10, UR6 ;  /* 0x00000006000a7c02 */ /* 0x000fe20008000f00 */
[----:B------:R-:W-:Y:S02]  /*1130*/  IMAD.U32 R6, RZ, RZ, UR4 ;  /* 0x00000004ff067e24 */ /* 0x000fe4000f8e00ff */
[----:B------:R-:W-:-:S02]  /*1140*/  IMAD.U32 R7, RZ, RZ, UR5 ;  /* 0x00000005ff077e24 */ /* 0x000fc4000f8e00ff */
[----:B------:R-:W-:Y:S02]  /*1150*/  IMAD.U32 R11, RZ, RZ, UR7 ;  /* 0x00000007ff0b7e24 */ /* 0x000fe4000f8e00ff */
[----:B------:R-:W-:Y:S02]  /*1160*/  IMAD.MOV.U32 R8, RZ, RZ, 0x1e1 ;  /* 0x000001e1ff087424 */ /* 0x000fe400078e00ff */
[----:B------:R-:W-:Y:S02]  /*1170*/  IMAD.MOV.U32 R12, RZ, RZ, 0x1 ;  /* 0x00000001ff0c7424 */ /* 0x000fe400078e00ff */
[----:B0-----:R-:W-:-:S07]  /*1180*/  IMAD.MOV.U32 R13, RZ, RZ, RZ ;  /* 0x000000ffff0d7224 */ /* 0x001fce00078e00ff */
[----:B------:R-:W-:-:S07]  /*1190*/  LEPC R20, `(.L_x_13) ;  /* 0x000000001014794e */ /* 0x000fce0000000000 */
[----:B-123-5:R-:W-:Y:S05]  /*11a0*/  CALL.ABS.NOINC R14 ;  /* 0x000000000e007343 */ /* 0x02efea0003c00000 */
.L_x_13:
[----:B------:R-:W4:Y:S02]  /*11b0*/  LDL R20, [R1+0x300] ;  /* 0x0003000001147983 */ /* 0x000f240000100800 */
[----:B----4-:R-:W-:-:S04]  /*11c0*/  LOP3.LUT R0, R20, 0x1, RZ, 0xfc, !PT ;  /* 0x0000000114007812 */ /* 0x010fc800078efcff */
[----:B------:R-:W-:-:S13]  /*11d0*/  ISETP.NE.AND P0, PT, R0, 0x3, PT ;  /* 0x000000030000780c */ /* 0x000fda0003f05270 */
[----:B------:R-:W-:Y:S05]  /*11e0*/  @!P0 BRA `(.L_x_14) ;  /* 0x0000000000048947 */ /* 0x000fea0003800000 */
[----:B------:R-:W-:Y:S01]  /*11f0*/  BPT.TRAP 0x1 ;  /* 0x000000040000795c */ /* 0x000fe20000300000 */
.L_x_14:
[----:B-1----:R-:W-:Y:S02]  /*1200*/  IMAD.U32 R3, RZ, RZ, UR39 ;  /* 0x00000027ff037e24 */ /* 0x002fe4000f8e00ff */
[----:B------:R-:W-:-:S03]  /*1210*/  IMAD.U32 R0, RZ, RZ, UR38 ;  /* 0x00000026ff007e24 */ /* 0x000fc6000f8e00ff */
[----:B------:R-:W-:Y:S02]  /*1220*/  LEA R3, R3, UR42, 0x3 ;  /* 0x0000002a03037c11 */ /* 0x000fe4000f8e18ff */
[----:B------:R-:W-:-:S04]  /*1230*/  SHF.L.U32 R0, R0, 0x1f, RZ ;  /* 0x0000001f00007819 */ /* 0x000fc800000006ff */
[----:B------:R0:W1:Y:S01]  /*1240*/  SYNCS.PHASECHK.TRANS64.TRYWAIT P1, [R3+URZ], R0 ;  /* 0x00000000030075a7 */ /* 0x000062000802017f */
[----:B------:R-:W-:Y:S05]  /*1250*/  @!P0 BRA `(.L_x_15) ;  /* 0x0000000000048947 */ /* 0x000fea0003800000 */
[----:B------:R-:W-:Y:S01]  /*1260*/  BPT.TRAP 0x1 ;  /* 0x000000040000795c */ /* 0x000fe20000300000 */
.L_x_15:
[----:B-1----:R-:W-:Y:S05]  /*1270*/  @P1 BRA `(.L_x_16) ;  /* 0x0000000000081947 */ /* 0x002fea0003800000 */
[----:B------:R-:W1:Y:S02]  /*1280*/  SYNCS.PHASECHK.TRANS64.TRYWAIT P1, [R3+URZ], R0 ;  /* 0x00000000030075a7 */ /* 0x000e64000802017f */
[----:B-1----:R-:W-:Y:S05]  /*1290*/  @!P1 BRA `(.L_x_17) ;  /* 0x000002b000549947 */ /* 0x002fea0003800000 */
.L_x_16:
[----:B------:R-:W-:-:S04]  /*12a0*/  UISETP.LT.AND UP0, UPT, UR40, 0x1, UPT ;  /* 0x000000012800788c */ /* 0x000fc8000bf01270 */
[----:B------:R-:W-:-:S04]  /*12b0*/  USEL UR4, UR40, 0x1, UP0 ;  /* 0x0000000128047887 */ /* 0x000fc80008000000 */
[----:B------:R-:W-:-:S06]  /*12c0*/  UIADD3 UR4, UR40, -UR4, URZ ;  /* 0x8000000428047290 */ /* 0x000fcc000fffe03f */
[----:B01----:R-:W-:Y:S01]  /*12d0*/  MOV R0, UR4 ;  /* 0x0000000400007c02 */ /* 0x003fe20008000f00 */
[----:B------:R-:W-:Y:S01]  /*12e0*/  IMAD.U32 R3, RZ, RZ, UR4 ;  /* 0x00000004ff037e24 */ /* 0x000fe2000f8e00ff */
[----:B------:R-:W-:Y:S05]  /*12f0*/  WARPSYNC.ALL ;  /* 0x0000000000007948 */ /* 0x000fea0003800000 */
[----:B------:R-:W-:Y:S01]  /*1300*/  ISETP.GE.AND P1, PT, R0, 0x1, PT ;  /* 0x000000010000780c */ /* 0x000fe20003f26270 */
[----:B------:R-:W-:Y:S01]  /*1310*/  UIADD3 UR4, UR42, 0x12100, URZ ;  /* 0x000121002a047890 */ /* 0x000fe2000fffe03f */
[----:B------:R-:W-:Y:S01]  /*1320*/  WARPGROUP.ARRIVE ;  /* 0x00000000000079c5 */ /* 0x000fe20000000000 */
[----:B------:R-:W-:Y:S01]  /*1330*/  UMOV UR9, 0x40000040 ;  /* 0x4000004000097882 */ /* 0x000fe20000000000 */
[----:B------:R-:W-:Y:S01]  /*1340*/  UMOV UR11, 0x40000040 ;  /* 0x40000040000b7882 */ /* 0x000fe20000000000 */
[----:B------:R-:W-:Y:S01]  /*1350*/  USHF.R.U32.HI UR4, URZ, 0x4, UR4 ;  /* 0x000000043f047899 */ /* 0x000fe20008011604 */
[----:B------:R0:W-:Y:S01]  /*1360*/  STL [R1+0x45c], R23 ;  /* 0x00045c1701007387 */ /* 0x0001e20000100800 */
[----:B------:R-:W-:Y:S01]  /*1370*/  UMOV UR13, UR9 ;  /* 0x00000009000d7c82 */ /* 0x000fe20008000000 */
[----:B------:R-:W-:Y:S01]  /*1380*/  UMOV UR15, 0x40000040 ;  /* 0x40000040000f7882 */ /* 0x000fe20000000000 */
[----:B------:R-:W-:Y:S01]  /*1390*/  ULOP3.LUT UR5, UR4, 0x3fff, URZ, 0xc0, !UPT ;  /* 0x00003fff04057892 */ /* 0x000fe2000f8ec03f */
[----:B------:R1:W-:Y:S01]  /*13a0*/  STL [R1+0x458], R22 ;  /* 0x0004581601007387 */ /* 0x0003e20000100800 */
[----:B------:R-:W-:-:S02]  /*13b0*/  ULOP3.LUT UR4, UR41, 0x10000, URZ, 0xfc, !UPT ;  /* 0x0001000029047892 */ /* 0x000fc4000f8efc3f */
[----:B------:R-:W-:Y:S01]  /*13c0*/  ULOP3.LUT UR5, UR5, 0x10000, URZ, 0xfc, !UPT ;  /* 0x0001000005057892 */ /* 0x000fe2000f8efc3f */
[----:B------:R4:W-:Y:S01]  /*13d0*/  STL [R1+0x454], R19 ;  /* 0x0004541301007387 */ /* 0x0009e20000100800 */
[----:B------:R-:W-:Y:S02]  /*13e0*/  UIMAD UR8, UR39, 0x600, UR4 ;  /* 0x00000600270878a4 */ /* 0x000fe4000f8e0204 */
[----:B------:R-:W-:Y:S01]  /*13f0*/  UIMAD UR6, UR39, 0xc00, UR5 ;  /* 0x00000c00270678a4 */ /* 0x000fe2000f8e0205 */
[----:B------:R2:W-:Y:S03]  /*1400*/  STL [R1+0x450], R18 ;  /* 0x0004501201007387 */ /* 0x0005e60000100800 */
[----:B------:R-:W-:Y:S01]  /*1410*/  UIADD3 UR14, UR6, 0x600, URZ ;  /* 0x00000600060e7890 */ /* 0x000fe2000fffe03f */
[----:B------:R3:W-:Y:S01]  /*1420*/  STL [R1+0x44c], R17 ;  /* 0x00044c1101007387 */ /* 0x0007e20000100800 */
[----:B------:R-:W-:Y:S01]  /*1430*/  UMOV UR12, UR8 ;  /* 0x00000008000c7c82 */ /* 0x000fe20008000000 */
[----:B------:R-:W-:-:S02]  /*1440*/  UMOV UR10, UR6 ;  /* 0x00000006000a7c82 */ /* 0x000fc40008000000 */
[----:B------:R-:W-:Y:S01]  /*1450*/  HGMMA.64x192x16.F32 R100, gdesc[UR8], RZ, !UPT, gsb0 ;  /* 0x02e00000086479f0 */ /* 0x000fe2000c0008ff */
[----:B-----5:R3:W-:Y:S04]  /*1460*/  STL [R1+0x448], R16 ;  /* 0x0004481001007387 */ /* 0x0207e80000100800 */
[----:B------:R3:W-:Y:S04]  /*1470*/  STL [R1+0x444], R3 ;  /* 0x0004440301007387 */ /* 0x0007e80000100800 */
[----:B------:R3:W-:Y:S01]  /*1480*/  STL [R1+0x440], R2 ;  /* 0x0004400201007387 */ /* 0x0007e20000100800 */
[----:B------:R-:W-:-:S02]  /*1490*/  WARPGROUP.DEPBAR.LE gsb0, 0x0 ;  /* 0x00008000000079c5 */ /* 0x000fc40000010000 */
[----:B------:R-:W-:Y:S01]  /*14a0*/  IMAD.MOV.U32 R76, RZ, RZ, R120 ;  /* 0x000000ffff4c7224 */ /* 0x000fe200078e0078 */
[----:B------:R-:W-:Y:S01]  /*14b0*/  MOV R70, R126 ;  /* 0x0000007e00467202 */ /* 0x000fe20000000f00 */
        /* <DEDUP_REMOVED lines=24> */
[----:B------:R-:W-:-:S02]  /*1640*/  IMAD.MOV.U32 R61, RZ, RZ, R135 ;  /* 0x000000ffff3d7224 */ /* 0x000fc400078e0087 */
[----:B------:R-:W-:Y:S02]  /*1650*/  IMAD.MOV.U32 R60, RZ, RZ, R136 ;  /* 0x000000ffff3c7224 */ /* 0x000fe400078e0088 */
[----:B------:R-:W-:Y:S02]  /*1660*/  IMAD.MOV.U32 R59, RZ, RZ, R137 ;  /* 0x000000ffff3b7224 */ /* 0x000fe400078e0089 */
[----:B------:R-:W-:Y:S02]  /*1670*/  IMAD.MOV.U32 R58, RZ, RZ, R138 ;  /* 0x000000ffff3a7224 */ /* 0x000fe400078e008a */
[----:B------:R-:W-:Y:S02]  /*1680*/  IMAD.MOV.U32 R57, RZ, RZ, R139 ;  /* 0x000000ffff397224 */ /* 0x000fe400078e008b */
[----:B------:R-:W-:Y:S02]  /*1690*/  IMAD.MOV.U32 R55, RZ, RZ, R141 ;  /* 0x000000ffff377224 */ /* 0x000fe400078e008d */
        /* <DEDUP_REMOVED lines=27> */
[----:B0-----:R-:W-:Y:S02]  /*1850*/  IMAD.MOV.U32 R23, RZ, RZ, R173 ;  /* 0x000000ffff177224 */ /* 0x001fe400078e00ad */
[----:B-1----:R-:W-:Y:S02]  /*1860*/  IMAD.MOV.U32 R22, RZ, RZ, R174 ;  /* 0x000000ffff167224 */ /* 0x002fe400078e00ae */
[----:B------:R-:W-:Y:S02]  /*1870*/  IMAD.MOV.U32 R20, RZ, RZ, R176 ;  /* 0x000000ffff147224 */ /* 0x000fe400078e00b0 */
[----:B----4-:R-:W-:-:S02]  /*1880*/  IMAD.MOV.U32 R19, RZ, RZ, R177 ;  /* 0x000000ffff137224 */ /* 0x010fc400078e00b1 */
[----:B--2---:R-:W-:Y:S02]  /*1890*/  IMAD.MOV.U32 R18, RZ, RZ, R178 ;  /* 0x000000ffff127224 */ /* 0x004fe400078e00b2 */
[----:B---3--:R-:W-:Y:S02]  /*18a0*/  IMAD.MOV.U32 R17, RZ, RZ, R179 ;  /* 0x000000ffff117224 */ /* 0x008fe400078e00b3 */
        /* <DEDUP_REMOVED lines=14> */
[----:B------:R-:W-:Y:S01]  /*1990*/  WARPGROUP.ARRIVE ;  /* 0x00000000000079c5 */ /* 0x000fe20000000000 */
[----:B------:R-:W-:Y:S02]  /*19a0*/  IMAD.MOV.U32 R96, RZ, RZ, R100 ;  /* 0x000000ffff607224 */ /* 0x000fe400078e0064 */
[----:B------:R-:W-:-:S02]  /*19b0*/  IMAD.MOV.U32 R95, RZ, RZ, R101 ;  /* 0x000000ffff5f7224 */ /* 0x000fc400078e0065 */
[----:B------:R-:W-:Y:S01]  /*19c0*/  IMAD.MOV.U32 R94, RZ, RZ, R102 ;  /* 0x000000ffff5e7224 */ /* 0x000fe200078e0066 */
[----:B------:R-:W-:Y:S01]  /*19d0*/  HGMMA.64x192x16.F32 R120, gdesc[UR12], RZ, !UPT, gsb0 ;  /* 0x02e000000c7879f0 */ /* 0x000fe2000c0008ff */
[----:B------:R-:W-:Y:S01]  /*19e0*/  IMAD.MOV.U32 R93, RZ, RZ, R103 ;  /* 0x000000ffff5d7224 */ /* 0x000fe200078e0067 */
[----:B------:R-:W-:Y:S01]  /*19f0*/  UIADD3 UR12, UR8, 0x400, URZ ;  /* 0x00000400080c7890 */ /* 0x000fe2000fffe03f */
[----:B------:R-:W-:Y:S01]  /*1a00*/  IMAD.MOV.U32 R92, RZ, RZ, R104 ;  /* 0x000000ffff5c7224 */ /* 0x000fe200078e0068 */
[----:B------:R-:W-:Y:S01]  /*1a10*/  UMOV UR13, 0x40000040 ;  /* 0x40000040000d7882 */ /* 0x000fe20000000000 */
        /* <DEDUP_REMOVED lines=11> */
[----:B------:R-:W-:Y:S01]  /*1ad0*/  IMAD.MOV.U32 R78, RZ, RZ, R118 ;  /* 0x000000ffff4e7224 */ /* 0x000fe200078e0076 */
[----:B------:R-:W-:Y:S02]  /*1ae0*/  WARPGROUP.DEPBAR.LE gsb0, 0x0 ;  /* 0x00008000000079c5 */ /* 0x000fe40000010000 */
[----:B------:R0:W-:Y:S04]  /*1af0*/  STL.64 [R1+0xcb0], R214 ;  /* 0x000cb0d601007387 */ /* 0x0001e80000100a00 */
[----:B------:R1:W-:Y:S04]  /*1b00*/  STL.64 [R1+0xca8], R212 ;  /* 0x000ca8d401007387 */ /* 0x0003e80000100a00 */
[----:B------:R2:W-:Y:S04]  /*1b10*/  STL.64 [R1+0xca0], R210 ;  /* 0x000ca0d201007387 */ /* 0x0005e80000100a00 */
[----:B------:R3:W-:Y:S01]  /*1b20*/  STL.64 [R1+0xc98], R208 ;  /* 0x000c98d001007387 */ /* 0x0007e20000100a00 */
[----:B0-----:R-:W-:-:S02]  /*1b30*/  IMAD.MOV.U32 R214, RZ, RZ, R2 ;  /* 0x000000ffffd67224 */ /* 0x001fc400078e0002 */
[----:B------:R-:W-:Y:S01]  /*1b40*/  IMAD.MOV.U32 R215, RZ, RZ, R0 ;  /* 0x000000ffffd77224 */ /* 0x000fe200078e0000 */
[----:B------:R0:W-:Y:S01]  /*1b50*/  STL.64 [R1+0xc90], R206 ;  /* 0x000c90ce01007387 */ /* 0x0001e20000100a00 */
[----:B-1----:R-:W-:Y:S02]  /*1b60*/  IMAD.MOV.U32 R212, RZ, RZ, R4 ;  /* 0x000000ffffd47224 */ /* 0x002fe400078e0004 */
[----:B------:R-:W-:Y:S01]  /*1b70*/  IMAD.MOV.U32 R213, RZ, RZ, R3 ;  /* 0x000000ffffd57224 */ /* 0x000fe200078e0003 */
[----:B------:R1:W-:Y:S01]  /*1b80*/  STL.64 [R1+0xc88], R204 ;  /* 0x000c88cc01007387 */ /* 0x0003e20000100a00 */
[----:B--2---:R-:W-:Y:S01]  /*1b90*/  IMAD.MOV.U32 R210, RZ, RZ, R6 ;  /* 0x000000ffffd27224 */ /* 0x004fe200078e0006 */
[----:B------:R-:W-:Y:S02]  /*1ba0*/  MOV R211, R5 ;  /* 0x0000000500d37202 */ /* 0x000fe40000000f00 */
[----:B------:R2:W-:Y:S01]  /*1bb0*/  STL.64 [R1+0xc80], R202 ;  /* 0x000c80ca01007387 */ /* 0x0005e20000100a00 */
[----:B---3--:R-:W-:-:S02]  /*1bc0*/  IMAD.MOV.U32 R208, RZ, RZ, R8 ;  /* 0x000000ffffd07224 */ /* 0x008fc400078e0008 */
[----:B------:R-:W-:Y:S01]  /*1bd0*/  IMAD.MOV.U32 R209, RZ, RZ, R7 ;  /* 0x000000ffffd17224 */ /* 0x000fe200078e0007 */
[----:B------:R3:W-:Y:S01]  /*1be0*/  STL.64 [R1+0xc78], R200 ;  /* 0x000c78c801007387 */ /* 0x0007e20000100a00 */
[----:B0-----:R-:W-:Y:S02]  /*1bf0*/  IMAD.MOV.U32 R206, RZ, RZ, R10 ;  /* 0x000000ffffce7224 */ /* 0x001fe400078e000a */
[----:B------:R-:W-:Y:S01]  /*1c00*/  IMAD.MOV.U32 R207, RZ, RZ, R9 ;  /* 0x000000ffffcf7224 */ /* 0x000fe200078e0009 */
[----:B------:R0:W-:Y:S01]  /*1c10*/  STL.64 [R1+0xc70], R198 ;  /* 0x000c70c601007387 */ /* 0x0001e20000100a00 */
[----:B-1----:R-:W-:Y:S01]  /*1c20*/  MOV R204, R12 ;  /* 0x0000000c00cc7202 */ /* 0x002fe20000000f00 */
[----:B------:R-:W-:Y:S02]  /*1c30*/  IMAD.MOV.U32 R205, RZ, RZ, R11 ;  /* 0x000000ffffcd7224 */ /* 0x000fe400078e000b */
[----:B------:R1:W-:Y:S01]  /*1c40*/  STL.64 [R1+0xc68], R196 ;  /* 0x000c68c401007387 */ /* 0x0003e20000100a00 */
[----:B--2---:R-:W-:-:S02]  /*1c50*/  IMAD.MOV.U32 R202, RZ, RZ, R14 ;  /* 0x000000ffffca7224 */ /* 0x004fc400078e000e */
[----:B------:R-:W-:Y:S01]  /*1c60*/  IMAD.MOV.U32 R203, RZ, RZ, R13 ;  /* 0x000000ffffcb7224 */ /* 0x000fe200078e000d */
[----:B------:R2:W-:Y:S01]  /*1c70*/  STL.64 [R1+0xc60], R194 ;  /* 0x000c60c201007387 */ /* 0x0005e20000100a00 */
[----:B---3--:R-:W-:Y:S02]  /*1c80*/  IMAD.MOV.U32 R200, RZ, RZ, R16 ;  /* 0x000000ffffc87224 */ /* 0x008fe400078e0010 */
[----:B------:R-:W-:Y:S01]  /*1c90*/  IMAD.MOV.U32 R201, RZ, RZ, R15 ;  /* 0x000000ffffc97224 */ /* 0x000fe200078e000f */
[----:B------:R3:W-:Y:S01]  /*1ca0*/  STL.64 [R1+0xc58], R192 ;  /* 0x000c58c001007387 */ /* 0x0007e20000100a00 */
[----:B0-----:R-:W-:Y:S02]  /*1cb0*/  IMAD.MOV.U32 R198, RZ, RZ, R18 ;  /* 0x000000ffffc67224 */ /* 0x001fe400078e0012 */
[----:B------:R-:W-:Y:S01]  /*1cc0*/  IMAD.MOV.U32 R199, RZ, RZ, R17 ;  /* 0x000000ffffc77224 */ /* 0x000fe200078e0011 */
[----:B------:R0:W-:Y:S01]  /*1cd0*/  STL.64 [R1+0xc50], R190 ;  /* 0x000c50be01007387 */ /* 0x0001e20000100a00 */
[----:B-1----:R-:W-:Y:S01]  /*1ce0*/  IMAD.MOV.U32 R196, RZ, RZ, R20 ;  /* 0x000000ffffc47224 */ /* 0x002fe200078e0014 */
[----:B------:R-:W-:-:S02]  /*1cf0*/  MOV R197, R19 ;  /* 0x0000001300c57202 */ /* 0x000fc40000000f00 */
[----:B------:R1:W-:Y:S01]  /*1d00*/  STL.64 [R1+0xc48], R188 ;  /* 0x000c48bc01007387 */ /* 0x0003e20000100a00 */
[----:B--2---:R-:W-:Y:S02]  /*1d10*/  IMAD.MOV.U32 R194, RZ, RZ, R22 ;  /* 0x000000ffffc27224 */ /* 0x004fe400078e0016 */
[----:B------:R-:W-:Y:S01]  /*1d20*/  IMAD.MOV.U32 R195, RZ, RZ, R21 ;  /* 0x000000ffffc37224 */ /* 0x000fe200078e0015 */
[----:B------:R2:W-:Y:S01]  /*1d30*/  STL.64 [R1+0xc40], R186 ;  /* 0x000c40ba01007387 */ /* 0x0005e20000100a00 */
[----:B---3--:R-:W-:Y:S02]  /*1d40*/  IMAD.MOV.U32 R192, RZ, RZ, R24 ;  /* 0x000000ffffc07224 */ /* 0x008fe400078e0018 */
[----:B------:R-:W-:Y:S01]  /*1d50*/  IMAD.MOV.U32 R193, RZ, RZ, R23 ;  /* 0x000000ffffc17224 */ /* 0x000fe200078e0017 */
[----:B------:R3:W-:Y:S01]  /*1d60*/  STL.64 [R1+0xc38], R184 ;  /* 0x000c38b801007387 */ /* 0x0007e20000100a00 */
[----:B0-----:R-:W-:Y:S01]  /*1d70*/  MOV R190, R26 ;  /* 0x0000001a00be7202 */ /* 0x001fe20000000f00 */
[----:B------:R-:W-:-:S02]  /*1d80*/  IMAD.MOV.U32 R191, RZ, RZ, R25 ;  /* 0x000000ffffbf7224 */ /* 0x000fc400078e0019 */
[----:B------:R0:W-:Y:S01]  /*1d90*/  STL.64 [R1+0xc30], R182 ;  /* 0x000c30b601007387 */ /* 0x0001e20000100a00 */
[----:B-1----:R-:W-:Y:S02]  /*1da0*/  IMAD.MOV.U32 R188, RZ, RZ, R28 ;  /* 0x000000ffffbc7224 */ /* 0x002fe400078e001c */
[----:B------:R-:W-:Y:S01]  /*1db0*/  IMAD.MOV.U32 R189, RZ, RZ, R27 ;  /* 0x000000ffffbd7224 */ /* 0x000fe200078e001b */
[----:B------:R1:W-:Y:S01]  /*1dc0*/  STL.64 [R1+0xc28], R180 ;  /* 0x000c28b401007387 */ /* 0x0003e20000100a00 */
[----:B--2---:R-:W-:Y:S02]  /*1dd0*/  IMAD.MOV.U32 R186, RZ, RZ, R30 ;  /* 0x000000ffffba7224 */ /* 0x004fe400078e001e */
[----:B------:R-:W-:Y:S01]  /*1de0*/  IMAD.MOV.U32 R187, RZ, RZ, R29 ;  /* 0x000000ffffbb7224 */ /* 0x000fe200078e001d */
[----:B------:R2:W-:Y:S01]  /*1df0*/  STL.64 [R1+0xc20], R178 ;  /* 0x000c20b201007387 */ /* 0x0005e20000100a00 */
[----:B---3--:R-:W-:Y:S02]  /*1e00*/  IMAD.MOV.U32 R184, RZ, RZ, R32 ;  /* 0x000000ffffb87224 */ /* 0x008fe400078e0020 */
[----:B------:R-:W-:Y:S01]  /*1e10*/  IMAD.MOV.U32 R185, RZ, RZ, R31 ;  /* 0x000000ffffb97224 */ /* 0x000fe200078e001f */
[----:B------:R3:W-:Y:S01]  /*1e20*/  STL.64 [R1+0xc18], R176 ;  /* 0x000c18b001007387 */ /* 0x0007e20000100a00 */
[----:B0-----:R-:W-:Y:S01]  /*1e30*/  IMAD.MOV.U32 R182, RZ, RZ, R34 ;  /* 0x000000ffffb67224 */ /* 0x001fe200078e0022 */
[----:B------:R-:W-:-:S02]  /*1e40*/  MOV R183, R33 ;  /* 0x0000002100b77202 */ /* 0x000fc40000000f00 */
[----:B------:R0:W-:Y:S01]  /*1e50*/  STL.64 [R1+0xc10], R174 ;  /* 0x000c10ae01007387 */ /* 0x0001e20000100a00 */
[----:B-1----:R-:W-:Y:S02]  /*1e60*/  IMAD.MOV.U32 R180, RZ, RZ, R36 ;  /* 0x000000ffffb47224 */ /* 0x002fe400078e0024 */
[----:B------:R-:W-:Y:S01]  /*1e70*/  IMAD.MOV.U32 R181, RZ, RZ, R35 ;  /* 0x000000ffffb57224 */ /* 0x000fe200078e0023 */
[----:B------:R1:W-:Y:S01]  /*1e80*/  STL.64 [R1+0xc08], R172 ;  /* 0x000c08ac01007387 */ /* 0x0003e20000100a00 */
[----:B--2---:R-:W-:Y:S02]  /*1e90*/  IMAD.MOV.U32 R178, RZ, RZ, R38 ;  /* 0x000000ffffb27224 */ /* 0x004fe400078e0026 */
[----:B------:R-:W-:Y:S01]  /*1ea0*/  IMAD.MOV.U32 R179, RZ, RZ, R37 ;  /* 0x000000ffffb37224 */ /* 0x000fe200078e0025 */
[----:B------:R2:W-:Y:S01]  /*1eb0*/  STL.64 [R1+0xc00], R170 ;  /* 0x000c00aa01007387 */ /* 0x0005e20000100a00 */
[----:B---3--:R-:W-:Y:S01]  /*1ec0*/  MOV R176, R40 ;  /* 0x0000002800b07202 */ /* 0x008fe20000000f00 */
[----:B------:R-:W-:-:S02]  /*1ed0*/  IMAD.MOV.U32 R177, RZ, RZ, R39 ;  /* 0x000000ffffb17224 */ /* 0x000fc400078e0027 */
[----:B------:R3:W-:Y:S01]  /*1ee0*/  STL.64 [R1+0xbf8], R168 ;  /* 0x000bf8a801007387 */ /* 0x0007e20000100a00 */
[----:B0-----:R-:W-:Y:S02]  /*1ef0*/  IMAD.MOV.U32 R174, RZ, RZ, R42 ;  /* 0x000000ffffae7224 */ /* 0x001fe400078e002a */
[----:B------:R-:W-:Y:S01]  /*1f00*/  IMAD.MOV.U32 R175, RZ, RZ, R41 ;  /* 0x000000ffffaf7224 */ /* 0x000fe200078e0029 */
[----:B------:R0:W-:Y:S01]  /*1f10*/  STL.64 [R1+0xbf0], R166 ;  /* 0x000bf0a601007387 */ /* 0x0001e20000100a00 */
[----:B-1----:R-:W-:Y:S02]  /*1f20*/  IMAD.MOV.U32 R172, RZ, RZ, R44 ;  /* 0x000000ffffac7224 */ /* 0x002fe400078e002c */
[----:B------:R-:W-:Y:S01]  /*1f30*/  IMAD.MOV.U32 R173, RZ, RZ, R43 ;  /* 0x000000ffffad7224 */ /* 0x000fe200078e002b */
[----:B------:R1:W-:Y:S01]  /*1f40*/  STL.64 [R1+0xbe8], R164 ;  /* 0x000be8a401007387 */ /* 0x0003e20000100a00 */
[----:B--2---:R-:W-:Y:S02]  /*1f50*/  IMAD.MOV.U32 R170, RZ, RZ, R46 ;  /* 0x000000ffffaa7224 */ /* 0x004fe400078e002e */
[----:B------:R-:W-:Y:S01]  /*1f60*/  IMAD.MOV.U32 R171, RZ, RZ, R45 ;  /* 0x000000ffffab7224 */ /* 0x000fe200078e002d */
[----:B------:R2:W-:Y:S01]  /*1f70*/  STL.64 [R1+0xbe0], R162 ;  /* 0x000be0a201007387 */ /* 0x0005e20000100a00 */
[----:B---3--:R-:W-:Y:S01]  /*1f80*/  IMAD.MOV.U32 R168, RZ, RZ, R48 ;  /* 0x000000ffffa87224 */ /* 0x008fe200078e0030 */
[----:B------:R-:W-:-:S02]  /*1f90*/  MOV R169, R47 ;  /* 0x0000002f00a97202 */ /* 0x000fc40000000f00 */
[----:B------:R3:W-:Y:S01]  /*1fa0*/  STL.64 [R1+0xbd8], R160 ;  /* 0x000bd8a001007387 */ /* 0x0007e20000100a00 */
[----:B0-----:R-:W-:Y:S02]  /*1fb0*/  IMAD.MOV.U32 R166, RZ, RZ, R50 ;  /* 0x000000ffffa67224 */ /* 0x001fe400078e0032 */
[----:B------:R-:W-:Y:S01]  /*1fc0*/  IMAD.MOV.U32 R167, RZ, RZ, R49 ;  /* 0x000000ffffa77224 */ /* 0x000fe200078e0031 */
[----:B------:R0:W-:Y:S01]  /*1fd0*/  STL.64 [R1+0xbd0], R158 ;  /* 0x000bd09e01007387 */ /* 0x0001e20000100a00 */
[----:B-1----:R-:W-:Y:S02]  /*1fe0*/  IMAD.MOV.U32 R164, RZ, RZ, R52 ;  /* 0x000000ffffa47224 */ /* 0x002fe400078e0034 */
[----:B------:R-:W-:Y:S01]  /*1ff0*/  IMAD.MOV.U32 R165, RZ, RZ, R51 ;  /* 0x000000ffffa57224 */ /* 0x000fe200078e0033 */
[----:B------:R1:W-:Y:S01]  /*2000*/  STL.64 [R1+0xbc8], R156 ;  /* 0x000bc89c01007387 */ /* 0x0003e20000100a00 */
[----:B--2---:R-:W-:Y:S01]  /*2010*/  MOV R162, R54 ;  /* 0x0000003600a27202 */ /* 0x004fe20000000f00 */
[----:B------:R-:W-:-:S02]  /*2020*/  IMAD.MOV.U32 R163, RZ, RZ, R53 ;  /* 0x000000ffffa37224 */ /* 0x000fc400078e0035 */
[----:B------:R2:W-:Y:S01]  /*2030*/  STL.64 [R1+0xbc0], R154 ;  /* 0x000bc09a01007387 */ /* 0x0005e20000100a00 */
[----:B---3--:R-:W-:Y:S02]  /*2040*/  IMAD.MOV.U32 R160, RZ, RZ, R56 ;  /* 0x000000ffffa07224 */ /* 0x008fe400078e0038 */
[----:B------:R-:W-:Y:S01]  /*2050*/  IMAD.MOV.U32 R161, RZ, RZ, R55 ;  /* 0x000000ffffa17224 */ /* 0x000fe200078e0037 */
[----:B------:R3:W-:Y:S01]  /*2060*/  STL.64 [R1+0xbb8], R152 ;  /* 0x000bb89801007387 */ /* 0x0007e20000100a00 */
[----:B0-----:R-:W-:Y:S02]  /*2070*/  IMAD.MOV.U32 R158, RZ, RZ, R58 ;  /* 0x000000ffff9e7224 */ /* 0x001fe400078e003a */
[----:B------:R-:W-:Y:S01]  /*2080*/  IMAD.MOV.U32 R159, RZ, RZ, R57 ;  /* 0x000000ffff9f7224 */ /* 0x000fe200078e0039 */
[----:B------:R0:W-:Y:S01]  /*2090*/  STL.64 [R1+0xbb0], R150 ;  /* 0x000bb09601007387 */ /* 0x0001e20000100a00 */
[----:B-1----:R-:W-:Y:S02]  /*20a0*/  IMAD.MOV.U32 R156, RZ, RZ, R60 ;  /* 0x000000ffff9c7224 */ /* 0x002fe400078e003c */
[----:B------:R-:W-:Y:S01]  /*20b0*/  IMAD.MOV.U32 R157, RZ, RZ, R59 ;  /* 0x000000ffff9d7224 */ /* 0x000fe200078e003b */
[----:B------:R1:W-:Y:S01]  /*20c0*/  STL.64 [R1+0xba8], R148 ;  /* 0x000ba89401007387 */ /* 0x0003e20000100a00 */
[----:B--2---:R-:W-:Y:S01]  /*20d0*/  IMAD.MOV.U32 R154, RZ, RZ, R62 ;  /* 0x000000ffff9a7224 */ /* 0x004fe200078e003e */
[----:B------:R-:W-:-:S02]  /*20e0*/  MOV R155, R61 ;  /* 0x0000003d009b7202 */ /* 0x000fc40000000f00 */
[----:B------:R2:W-:Y:S01]  /*20f0*/  STL.64 [R1+0xba0], R146 ;  /* 0x000ba09201007387 */ /* 0x0005e20000100a00 */
[----:B---3--:R-:W-:Y:S02]  /*2100*/  IMAD.MOV.U32 R152, RZ, RZ, R64 ;  /* 0x000000ffff987224 */ /* 0x008fe400078e0040 */
[----:B------:R-:W-:Y:S01]  /*2110*/  IMAD.MOV.U32 R153, RZ, RZ, R63 ;  /* 0x000000ffff997224 */ /* 0x000fe200078e003f */
[----:B------:R3:W-:Y:S01]  /*2120*/  STL.64 [R1+0xb98], R144 ;  /* 0x000b989001007387 */ /* 0x0007e20000100a00 */
[----:B0-----:R-:W-:Y:S02]  /*2130*/  IMAD.MOV.U32 R150, RZ, RZ, R66 ;  /* 0x000000ffff967224 */ /* 0x001fe400078e0042 */
[----:B------:R-:W-:Y:S01]  /*2140*/  IMAD.MOV.U32 R151, RZ, RZ, R65 ;  /* 0x000000ffff977224 */ /* 0x000fe200078e0041 */
[----:B------:R0:W-:Y:S01]  /*2150*/  STL.64 [R1+0xb90], R142 ;  /* 0x000b908e01007387 */ /* 0x0001e20000100a00 */
[----:B-1----:R-:W-:Y:S01]  /*2160*/  MOV R148, R68 ;  /* 0x0000004400947202 */ /* 0x002fe20000000f00 */
[----:B------:R-:W-:-:S02]  /*2170*/  IMAD.MOV.U32 R149, RZ, RZ, R67 ;  /* 0x000000ffff957224 */ /* 0x000fc400078e0043 */
[----:B------:R1:W-:Y:S01]  /*2180*/  STL.64 [R1+0xb88], R140 ;  /* 0x000b888c01007387 */ /* 0x0003e20000100a00 */
[----:B--2---:R-:W-:Y:S02]  /*2190*/  IMAD.MOV.U32 R146, RZ, RZ, R70 ;  /* 0x000000ffff927224 */ /* 0x004fe400078e0046 */
        /* <DEDUP_REMOVED lines=30> */
[----:B------:R-:W-:Y:S01]  /*2380*/  MOV R127, R89 ;  /* 0x00000059007f7202 */ /* 0x000fe20000000f00 */
[----:B-1----:R-:W-:Y:S01]  /*2390*/  IMAD.MOV.U32 R124, RZ, RZ, R92 ;  /* 0x000000ffff7c7224 */ /* 0x002fe200078e005c */
[----:B------:R-:W-:Y:S01]  /*23a0*/  STL.64 [R1+0xe30], R214 ;  /* 0x000e30d601007387 */ /* 0x000fe20000100a00 */
[----:B------:R-:W-:-:S02]  /*23b0*/  IMAD.MOV.U32 R125, RZ, RZ, R91 ;  /* 0x000000ffff7d7224 */ /* 0x000fc400078e005b */
[----:B--2---:R-:W-:Y:S01]  /*23c0*/  IMAD.MOV.U32 R122, RZ, RZ, R94 ;  /* 0x000000ffff7a7224 */ /* 0x004fe200078e005e */
[----:B------:R-:W-:Y:S01]  /*23d0*/  STL.64 [R1+0xe28], R212 ;  /* 0x000e28d401007387 */ /* 0x000fe20000100a00 */
[----:B------:R-:W-:Y:S01]  /*23e0*/  IMAD.MOV.U32 R123, RZ, RZ, R93 ;  /* 0x000000ffff7b7224 */ /* 0x000fe200078e005d */
[----:B---3--:R-:W-:Y:S01]  /*23f0*/  MOV R120, R96 ;  /* 0x0000006000787202 */ /* 0x008fe20000000f00 */
[----:B------:R-:W-:Y:S01]  /*2400*/  IMAD.MOV.U32 R121, RZ, RZ, R95 ;  /* 0x000000ffff797224 */ /* 0x000fe200078e005f */
[----:B------:R-:W-:Y:S01]  /*2410*/  STL.64 [R1+0xe20], R210 ;  /* 0x000e20d201007387 */ /* 0x000fe20000100a00 */
[----:B------:R-:W-:-:S03]  /*2420*/  WARPGROUP.ARRIVE ;  /* 0x00000000000079c5 */ /* 0x000fc60000000000 */
[----:B------:R-:W-:Y:S03]  /*2430*/  STL.64 [R1+0xe18], R208 ;  /* 0x000e18d001007387 */ /* 0x000fe60000100a00 */
[----:B------:R-:W-:Y:S01]  /*2440*/  HGMMA.64x192x16.F32 R24, gdesc[UR12], RZ, !UPT, gsb0 ;  /* 0x02e000000c1879f0 */ /* 0x000fe2000c0008ff */
[----:B------:R-:W-:Y:S01]  /*2450*/  STL.64 [R1+0xe10], R206 ;  /* 0x000e10ce01007387 */ /* 0x000fe20000100a00 */
[----:B------:R-:W-:Y:S01]  /*2460*/  UMOV UR14, UR10 ;  /* 0x0000000a000e7c82 */ /* 0x000fe20008000000 */
[----:B------:R-:W-:Y:S02]  /*2470*/  UMOV UR15, UR11 ;  /* 0x0000000b000f7c82 */ /* 0x000fe40008000000 */
[----:B------:R-:W-:Y:S04]  /*2480*/  STL.64 [R1+0xe08], R204 ;  /* 0x000e08cc01007387 */ /* 0x000fe80000100a00 */
        /* <DEDUP_REMOVED lines=41> */
[----:B------:R0:W-:Y:S01]  /*2720*/  STL.64 [R1+0xcb8], R120 ;  /* 0x000cb87801007387 */ /* 0x0001e20000100a00 */
[----:B------:R-:W-:-:S02]  /*2730*/  WARPGROUP.DEPBAR.LE gsb0, 0x0 ;  /* 0x00008000000079c5 */ /* 0x000fc40000010000 */
[----:B0-----:R-:W-:-:S06]  /*2740*/  WARPGROUP.ARRIVE ;  /* 0x00000000000079c5 */ /* 0x001fcc0000000000 */
[----:B------:R-:W-:Y:S03]  /*2750*/  HGMMA.64x192x16.F32 R120, gdesc[UR12], RZ, !UPT, gsb0 ;  /* 0x02e000000c7879f0 */ /* 0x000fe6000c0008ff */
[----:B------:R-:W-:Y:S02]  /*2760*/  WARPGROUP.DEPBAR.LE gsb0, 0x0 ;  /* 0x00008000000079c5 */ /* 0x000fe40000010000 */
[----:B------:R-:W-:Y:S01]  /*2770*/  STL.64 [R1], R120 ;  /* 0x0000007801007387 */ /* 0x000fe20000100a00 */
[----:B------:R-:W-:Y:S01]  /*2780*/  IMAD.MOV.U32 R2, RZ, RZ, R214 ;  /* 0x000000ffff027224 */ /* 0x000fe200078e00d6 */
[----:B------:R-:W-:Y:S01]  /*2790*/  MOV R6, R210 ;  /* 0x000000d200067202 */ /* 0x000fe20000000f00 */
[----:B------:R-:W-:Y:S01]  /*27a0*/  IMAD.MOV.U32 R0, RZ, RZ, R215 ;  /* 0x000000ffff007224 */ /* 0x000fe200078e00d7 */
[----:B------:R-:W-:Y:S01]  /*27b0*/  STL.64 [R1+0x8], R122 ;  /* 0x0000087a01007387 */ /* 0x000fe20000100a00 */
        /* <DEDUP_REMOVED lines=20> */
[----:B------:R-:W-:-:S02]  /*2900*/  IMAD.MOV.U32 R16, RZ, RZ, R200 ;  /* 0x000000ffff107224 */ /* 0x000fc400078e00c8 */
[----:B------:R-:W-:Y:S01]  /*2910*/  IMAD.MOV.U32 R15, RZ, RZ, R201 ;  /* 0x000000ffff0f7224 */ /* 0x000fe200078e00c9 */
[----:B------:R-:W-:Y:S01]  /*2920*/  STL.64 [R1+0x38], R134 ;  /* 0x0000388601007387 */ /* 0x000fe20000100a00 */
[----:B------:R-:W-:Y:S02]  /*2930*/  IMAD.MOV.U32 R18, RZ, RZ, R198 ;  /* 0x000000ffff127224 */ /* 0x000fe400078e00c6 */
[----:B------:R-:W-:Y:S01]  /*2940*/  IMAD.MOV.U32 R17, RZ, RZ, R199 ;  /* 0x000000ffff117224 */ /* 0x000fe200078e00c7 */
[----:B------:R-:W-:Y:S01]  /*2950*/  STL.64 [R1+0x40], R136 ;  /* 0x0000408801007387 */ /* 0x000fe20000100a00 */
[----:B------:R-:W-:Y:S02]  /*2960*/  IMAD.MOV.U32 R19, RZ, RZ, R197 ;  /* 0x000000ffff137224 */ /* 0x000fe400078e00c5 */
        /* <DEDUP_REMOVED lines=29> */
[----:B------:R-:W-:-:S03]  /*2b40*/  IMAD.MOV.U32 R235, RZ, RZ, R173 ;  /* 0x000000ffffeb7224 */ /* 0x000fc600078e00ad */
[----:B------:R-:W-:Y:S04]  /*2b50*/  STL.64 [R1+0x98], R158 ;  /* 0x0000989e01007387 */ /* 0x000fe80000100a00 */
[----:B------:R-:W-:Y:S04]  /*2b60*/  STL.64 [R1+0xa0], R160 ;  /* 0x0000a0a001007387 */ /* 0x000fe80000100a00 */
[----:B------:R-:W-:Y:S04]  /*2b70*/  STL.64 [R1+0xa8], R162 ;  /* 0x0000a8a201007387 */ /* 0x000fe80000100a00 */
[----:B------:R-:W-:Y:S04]  /*2b80*/  STL.64 [R1+0xb0], R164 ;  /* 0x0000b0a401007387 */ /* 0x000fe80000100a00 */
[----:B------:R-:W-:Y:S04]  /*2b90*/  STL.64 [R1+0xb8], R166 ;  /* 0x0000b8a601007387 */ /* 0x000fe80000100a00 */
[----:B------:R-:W-:Y:S04]  /*2ba0*/  STL.64 [R1+0xc0], R168 ;  /* 0x0000c0a801007387 */ /* 0x000fe80000100a00 */
[----:B------:R-:W-:Y:S04]  /*2bb0*/  STL.64 [R1+0xc8], R170 ;  /* 0x0000c8aa01007387 */ /* 0x000fe80000100a00 */
[----:B------:R0:W-:Y:S04]  /*2bc0*/  STL [R1+0xd0], R172 ;  /* 0x0000d0ac01007387 */ /* 0x0001e80000100800 */
[----:B------:R-:W2:Y:S04]  /*2bd0*/  LDL.LU.64 R214, [R1+0xe30] ;  /* 0x000e300001d67983 */ /* 0x000ea80000300a00 */
        /* <DEDUP_REMOVED lines=20> */
[----:B0-----:R-:W2:Y:S04]  /*2d20*/  LDL.LU.64 R172, [R1+0xd88] ;  /* 0x000d880001ac7983 */ /* 0x001ea80000300a00 */
        /* <DEDUP_REMOVED lines=25> */
[----:B------:R-:W2:Y:S01]  /*2ec0*/  LDL.LU.64 R120, [R1+0xcb8] ;  /* 0x000cb80001787983 */ /* 0x000ea20000300a00 */
[----:B------:R-:W-:-:S02]  /*2ed0*/  UIADD3 UR12, UR8, 0x2, URZ ;  /* 0x00000002080c7890 */ /* 0x000fc4000fffe03f */
[----:B------:R-:W-:Y:S01]  /*2ee0*/  UIADD3 UR14, UR6, 0x2, URZ ;  /* 0x00000002060e7890 */ /* 0x000fe2000fffe03f */
[----:B------:R-:W-:Y:S01]  /*2ef0*/  UMOV UR13, 0x40000040 ;  /* 0x40000040000d7882 */ /* 0x000fe20000000000 */
[----:B------:R-:W-:Y:S01]  /*2f00*/  UMOV UR15, 0x40000040 ;  /* 0x40000040000f7882 */ /* 0x000fe20000000000 */
[----:B--2---:R-:W-:-:S06]  /*2f10*/  WARPGROUP.ARRIVE ;  /* 0x00000000000079c5 */ /* 0x004fcc0000000000 */
[----:B------:R-:W-:Y:S03]  /*2f20*/  HGMMA.64x192x16.F32 R120, gdesc[UR12], R120, gsb0 ;  /* 0x02e000000c7879f0 */ /* 0x000fe60008000878 */
[----:B------:R-:W-:Y:S02]  /*2f30*/  WARPGROUP.DEPBAR.LE gsb0, 0x0 ;  /* 0x00008000000079c5 */ /* 0x000fe40000010000 */
        /* <DEDUP_REMOVED lines=47> */
[----:B------:R0:W-:Y:S04]  /*3230*/  STL.64 [R1+0x2f8], R214 ;  /* 0x0002f8d601007387 */ /* 0x0001e80000100a00 */
        /* <DEDUP_REMOVED lines=48> */
[----:B------:R-:W-:Y:S01]  /*3540*/  UIADD3 UR18, UR6, 0x602, URZ ;  /* 0x0000060206127890 */ /* 0x000fe2000fffe03f */
[----:B------:R-:W-:Y:S01]  /*3550*/  UMOV UR16, UR12 ;  /* 0x0000000c00107c82 */ /* 0x000fe20008000000 */
[----:B------:R-:W-:Y:S01]  /*3560*/  UMOV UR17, UR13 ;  /* 0x0000000d00117c82 */ /* 0x000fe20008000000 */
        /* <DEDUP_REMOVED lines=53> */
[----:B------:R-:W3:Y:S04]  /*38c0*/  LDL.LU.64 R122, [R1+0x188] ;  /* 0x00018800017a7983 */ /* 0x000ee80000300a00 */
[----:B------:R-:W4:Y:S04]  /*38d0*/  LDL.LU.64 R124, [R1+0x190] ;  /* 0x00019000017c7983 */ /* 0x000f280000300a00 */
[----:B------:R-:W2:Y:S04]  /*38e0*/  LDL.LU.64 R126, [R1+0x198] ;  /* 0x00019800017e7983 */ /* 0x000ea80000300a00 */
        /* <DEDUP_REMOVED lines=43> */
[----:B------:R-:W4:Y:S01]  /*3ba0*/  LDL.LU.64 R214, [R1+0x2f8] ;  /* 0x0002f80001d67983 */ /* 0x000f220000300a00 */
[----:B------:R-:W-:Y:S01]  /*3bb0*/  UIADD3 UR16, UR8, 0x402, URZ ;  /* 0x0000040208107890 */ /* 0x000fe2000fffe03f */
[----:B------:R-:W-:Y:S01]  /*3bc0*/  WARPGROUP.ARRIVE ;  /* 0x00000000000079c5 */ /* 0x000fe20000000000 */
[----:B------:R-:W-:-:S07]  /*3bd0*/  UMOV UR17, 0x40000040 ;  /* 0x4000004000117882 */ /* 0x000fce0000000000 */
[----:B------:R-:W-:Y:S01]  /*3be0*/  HGMMA.64x192x16.F32 R24, gdesc[UR16], R24, gsb0 ;  /* 0x02e00000101879f0 */ /* 0x000fe20008000818 */
[----:B----4-:R-:W-:Y:S04]  /*3bf0*/  STL.64 [R1+0xb30], R214 ;  /* 0x000b30d601007387 */ /* 0x010fe80000100a00 */
[----:B---3--:R-:W-:Y:S04]  /*3c00*/  STL.64 [R1+0xb28], R212 ;  /* 0x000b28d401007387 */ /* 0x008fe80000100a00 */
[----:B--2---:R-:W-:Y:S04]  /*3c10*/  STL.64 [R1+0xb20], R210 ;  /* 0x000b20d201007387 */ /* 0x004fe80000100a00 */
        /* <DEDUP_REMOVED lines=35> */
[----:B0-----:R-:W2:Y:S04]  /*3e50*/  LDL.LU R140, [R1] ;  /* 0x00000000018c7983 */ /* 0x001ea80000300800 */
[----:B------:R-:W2:Y:S04]  /*3e60*/  LDL.LU R141, [R1+0x4] ;  /* 0x00000400018d7983 */ /* 0x000ea80000300800 */
        /* <DEDUP_REMOVED lines=50> */
[----:B------:R-:W2:Y:S01]  /*4190*/  LDL.LU R192, [R1+0xd0] ;  /* 0x0000d00001c07983 */ /* 0x000ea20000300800 */
        /* <DEDUP_REMOVED lines=9> */
[----:B------:R-:W-:-:S02]  /*4230*/  WARPGROUP.DEPBAR.LE gsb0, 0x0 ;  /* 0x00008000000079c5 */ /* 0x000fc40000010000 */
[----:B------:R-:W-:Y:S01]  /*4240*/  IMAD.MOV.U32 R199, RZ, RZ, R229 ;  /* 0x000000ffffc77224 */ /* 0x000fe200078e00e5 */
[----:B------:R-:W-:Y:S01]  /*4250*/  MOV R229, R7 ;  /* 0x0000000700e57202 */ /* 0x000fe20000000f00 */
[----:B------:R-:W-:Y:S01]  /*4260*/  IMAD.MOV.U32 R200, RZ, RZ, R228 ;  /* 0x000000ffffc87224 */ /* 0x000fe200078e00e4 */
[----:B------:R-:W-:Y:S01]  /*4270*/  UMOV UR12, UR16 ;  /* 0x00000010000c7c82 */ /* 0x000fe20008000000 */
[----:B------:R-:W-:Y:S01]  /*4280*/  IMAD.MOV.U32 R202, RZ, RZ, R226 ;  /* 0x000000ffffca7224 */ /* 0x000fe200078e00e2 */
[----:B------:R-:W-:Y:S01]  /*4290*/  UMOV UR13, UR17 ;  /* 0x00000011000d7c82 */ /* 0x000fe20008000000 */
[----:B------:R-:W-:Y:S01]  /*42a0*/  IMAD.MOV.U32 R203, RZ, RZ, R225 ;  /* 0x000000ffffcb7224 */ /* 0x000fe200078e00e1 */
[----:B------:R-:W-:Y:S01]  /*42b0*/  STL.64 [R1+0xa00], R138 ;  /* 0x000a008a01007387 */ /* 0x000fe20000100a00 */
[----:B------:R-:W-:Y:S02]  /*42c0*/  IMAD.MOV.U32 R204, RZ, RZ, R224 ;  /* 0x000000ffffcc7224 */ /* 0x000fe400078e00e0 */
        /* <DEDUP_REMOVED lines=29> */
[----:B------:R-:W-:Y:S01]  /*44a0*/  STL [R1+0x830], R67 ;  /* 0x0008304301007387 */ /* 0x000fe20000100800 */
[----:B------:R-:W-:Y:S02]  /*44b0*/  IMAD.MOV.U32 R227, RZ, RZ, R9 ;  /* 0x000000ffffe37224 */ /* 0x000fe400078e0009 */
[----:B------:R-:W-:Y:S01]  /*44c0*/  IMAD.MOV.U32 R228, RZ, RZ, R8 ;  /* 0x000000ffffe47224 */ /* 0x000fe200078e0008 */
[----:B------:R-:W-:Y:S01]  /*44d0*/  STL [R1+0x82c], R68 ;  /* 0x00082c4401007387 */ /* 0x000fe20000100800 */
[----:B------:R-:W-:-:S02]  /*44e0*/  IMAD.MOV.U32 R230, RZ, RZ, R6 ;  /* 0x000000ffffe67224 */ /* 0x000fc400078e0006 */
[----:B------:R-:W-:Y:S01]  /*44f0*/  IMAD.MOV.U32 R231, RZ, RZ, R5 ;  /* 0x000000ffffe77224 */ /* 0x000fe200078e0005 */
[----:B------:R-:W-:Y:S01]  /*4500*/  STL [R1+0x828], R69 ;  /* 0x0008284501007387 */ /* 0x000fe20000100800 */
[----:B------:R-:W-:Y:S02]  /*4510*/  IMAD.MOV.U32 R232, RZ, RZ, R4 ;  /* 0x000000ffffe87224 */ /* 0x000fe400078e0004 */
[----:B------:R-:W-:Y:S01]  /*4520*/  IMAD.MOV.U32 R233, RZ, RZ, R3 ;  /* 0x000000ffffe97224 */ /* 0x000fe200078e0003 */
[----:B------:R-:W-:Y:S01]  /*4530*/  STL [R1+0x824], R70 ;  /* 0x0008244601007387 */ /* 0x000fe20000100800 */
[----:B------:R-:W-:Y:S02]  /*4540*/  IMAD.MOV.U32 R234, RZ, RZ, R2 ;  /* 0x000000ffffea7224 */ /* 0x000fe400078e0002 */
[----:B------:R-:W-:Y:S01]  /*4550*/  IMAD.MOV.U32 R235, RZ, RZ, R0 ;  /* 0x000000ffffeb7224 */ /* 0x000fe200078e0000 */
[----:B------:R-:W-:Y:S04]  /*4560*/  STL [R1+0x820], R71 ;  /* 0x0008204701007387 */ /* 0x000fe80000100800 */
        /* <DEDUP_REMOVED lines=47> */
[----:B------:R-:W-:Y:S01]  /*4860*/  STL [R1+0x760], R119 ;  /* 0x0007607701007387 */ /* 0x000fe20000100800 */
[----:B--2---:R-:W-:-:S06]  /*4870*/  WARPGROUP.ARRIVE ;  /* 0x00000000000079c5 */ /* 0x004fcc0000000000 */
[----:B------:R-:W-:Y:S03]  /*4880*/  HGMMA.64x192x16.F32 R140, gdesc[UR12], R140, gsb0 ;  /* 0x02e000000c8c79f0 */ /* 0x000fe6000800088c */
[----:B------:R-:W-:Y:S02]  /*4890*/  WARPGROUP.DEPBAR.LE gsb0, 0x0 ;  /* 0x00008000000079c5 */ /* 0x000fe40000010000 */
[----:B------:R-:W-:Y:S04]  /*48a0*/  STL.64 [R1], R140 ;  /* 0x0000008c01007387 */ /* 0x000fe80000100a00 */
        /* <DEDUP_REMOVED lines=37> */
[----:B------:R-:W-:Y:S04]  /*4b00*/  STL.64 [R1+0x130], R216 ;  /* 0x000130d801007387 */ /* 0x000fe80000100a00 */
[----:B------:R1:W-:Y:S04]  /*4b10*/  STL.64 [R1+0x138], R218 ;  /* 0x000138da01007387 */ /* 0x0003e80000100a00 */
[----:B------:R-:W-:Y:S04]  /*4b20*/  STL.64 [R1+0x140], R220 ;  /* 0x000140dc01007387 */ /* 0x000fe80000100a00 */
[----:B------:R-:W-:Y:S04]  /*4b30*/  STL.64 [R1+0x148], R222 ;  /* 0x000148de01007387 */ /* 0x000fe80000100a00 */
[----:B------:R2:W-:Y:S04]  /*4b40*/  STL.64 [R1+0x150], R224 ;  /* 0x000150e001007387 */ /* 0x0005e80000100a00 */
[----:B------:R-:W-:Y:S04]  /*4b50*/  STL.64 [R1+0x158], R226 ;  /* 0x000158e201007387 */ /* 0x000fe80000100a00 */
[----:B------:R-:W-:Y:S04]  /*4b60*/  STL.64 [R1+0x160], R228 ;  /* 0x000160e401007387 */ /* 0x000fe80000100a00 */
[----:B------:R-:W-:Y:S04]  /*4b70*/  STL.64 [R1+0x168], R230 ;  /* 0x000168e601007387 */ /* 0x000fe80000100a00 */
[----:B------:R3:W-:Y:S04]  /*4b80*/  STL.64 [R1+0x170], R232 ;  /* 0x000170e801007387 */ /* 0x0007e80000100a00 */
        /* <DEDUP_REMOVED lines=56> */
[----:B------:R-:W-:Y:S01]  /*4f10*/  IMAD.MOV.U32 R2, RZ, RZ, R214 ;  /* 0x000000ffff027224 */ /* 0x000fe200078e00d6 */
[----:B------:R-:W-:Y:S01]  /*4f20*/  MOV R5, R211 ;  /* 0x000000d300057202 */ /* 0x000fe20000000f00 */
[----:B------:R-:W-:Y:S01]  /*4f30*/  IMAD.MOV.U32 R0, RZ, RZ, R215 ;  /* 0x000000ffff007224 */ /* 0x000fe200078e00d7 */
[----:B------:R-:W-:Y:S01]  /*4f40*/  MOV R12, R204 ;  /* 0x000000cc000c7202 */ /* 0x000fe20000000f00 */
[----:B------:R-:W-:Y:S01]  /*4f50*/  IMAD.MOV.U32 R4, RZ, RZ, R212 ;  /* 0x000000ffff047224 */ /* 0x000fe200078e00d4 */
[----:B------:R-:W2:Y:S01]  /*4f60*/  LDL.LU.64 R214, [R1+0x9b0] ;  /* 0x0009b00001d67983 */ /* 0x000ea20000300a00 */
[----:B------:R-:W-:Y:S01]  /*4f70*/  IMAD.MOV.U32 R3, RZ, RZ, R213 ;  /* 0x000000ffff037224 */ /* 0x000fe200078e00d5 */
[----:B------:R-:W-:Y:S01]  /*4f80*/  MOV R19, R197 ;  /* 0x000000c500137202 */ /* 0x000fe20000000f00 */
[----:B------:R-:W-:Y:S01]  /*4f90*/  IMAD.MOV.U32 R6, RZ, RZ, R210 ;  /* 0x000000ffff067224 */ /* 0x000fe200078e00d2 */
[----:B------:R-:W2:Y:S01]  /*4fa0*/  LDL.LU.64 R212, [R1+0x9a8] ;  /* 0x0009a80001d47983 */ /* 0x000ea20000300a00 */
[----:B------:R-:W-:Y:S01]  /*4fb0*/  IMAD.MOV.U32 R8, RZ, RZ, R208 ;  /* 0x000000ffff087224 */ /* 0x000fe200078e00d0 */
[----:B-1----:R-:W-:Y:S01]  /*4fc0*/  MOV R218, R190 ;  /* 0x000000be00da7202 */ /* 0x002fe20000000f00 */
[----:B------:R-:W-:Y:S01]  /*4fd0*/  IMAD.MOV.U32 R7, RZ, RZ, R209 ;  /* 0x000000ffff077224 */ /* 0x000fe200078e00d1 */
[----:B------:R-:W2:Y:S01]  /*4fe0*/  LDL.LU.64 R210, [R1+0x9a0] ;  /* 0x0009a00001d27983 */ /* 0x000ea20000300a00 */
[----:B------:R-:W-:Y:S01]  /*4ff0*/  IMAD.MOV.U32 R10, RZ, RZ, R206 ;  /* 0x000000ffff0a7224 */ /* 0x000fe200078e00ce */
[----:B------:R-:W-:Y:S01]  /*5000*/  MOV R225, R183 ;  /* 0x000000b700e17202 */ /* 0x000fe20000000f00 */
[----:B------:R-:W-:Y:S01]  /*5010*/  IMAD.MOV.U32 R9, RZ, RZ, R207 ;  /* 0x000000ffff097224 */ /* 0x000fe200078e00cf */
[----:B------:R-:W2:Y:S01]  /*5020*/  LDL.LU.64 R208, [R1+0x998] ;  /* 0x0009980001d07983 */ /* 0x000ea20000300a00 */
[----:B------:R-:W-:Y:S01]  /*5030*/  IMAD.MOV.U32 R11, RZ, RZ, R205 ;  /* 0x000000ffff0b7224 */ /* 0x000fe200078e00cd */
[----:B---3--:R-:W-:Y:S01]  /*5040*/  MOV R232, R176 ;  /* 0x000000b000e87202 */ /* 0x008fe20000000f00 */
[----:B------:R-:W-:Y:S01]  /*5050*/  IMAD.MOV.U32 R14, RZ, RZ, R202 ;  /* 0x000000ffff0e7224 */ /* 0x000fe200078e00ca */
[----:B------:R-:W2:Y:S01]  /*5060*/  LDL.LU.64 R206, [R1+0x990] ;  /* 0x0009900001ce7983 */ /* 0x000ea20000300a00 */
        /* <DEDUP_REMOVED lines=32> */
[----:B------:R-:W-:-:S02]  /*5270*/  IMAD.MOV.U32 R223, RZ, RZ, R185 ;  /* 0x000000ffffdf7224 */ /* 0x000fc400078e00b9 */
[----:B------:R-:W-:Y:S01]  /*5280*/  IMAD.MOV.U32 R226, RZ, RZ, R182 ;  /* 0x000000ffffe27224 */ /* 0x000fe200078e00b6 */
[----:B------:R-:W2:Y:S01]  /*5290*/  LDL.LU.64 R188, [R1+0x948] ;  /* 0x0009480001bc7983 */ /* 0x000ea20000300a00 */
[----:B------:R-:W-:Y:S02]  /*52a0*/  IMAD.MOV.U32 R228, RZ, RZ, R180 ;  /* 0x000000ffffe47224 */ /* 0x000fe400078e00b4 */
[----:B------:R-:W-:Y:S01]  /*52b0*/  IMAD.MOV.U32 R227, RZ, RZ, R181 ;  /* 0x000000ffffe37224 */ /* 0x000fe200078e00b5 */
[----:B------:R-:W2:Y:S01]  /*52c0*/  LDL.LU.64 R186, [R1+0x940] ;  /* 0x0009400001ba7983 */ /* 0x000ea20000300a00 */
[----:B------:R-:W-:Y:S02]  /*52d0*/  IMAD.MOV.U32 R230, RZ, RZ, R178 ;  /* 0x000000ffffe67224 */ /* 0x000fe400078e00b2 */
[----:B------:R-:W-:Y:S01]  /*52e0*/  IMAD.MOV.U32 R229, RZ, RZ, R179 ;  /* 0x000000ffffe57224 */ /* 0x000fe200078e00b3 */
[----:B------:R-:W2:Y:S01]  /*52f0*/  LDL.LU.64 R184, [R1+0x938] ;  /* 0x0009380001b87983 */ /* 0x000ea20000300a00 */
[----:B------:R-:W-:-:S02]  /*5300*/  IMAD.MOV.U32 R231, RZ, RZ, R177 ;  /* 0x000000ffffe77224 */ /* 0x000fc400078e00b1 */
[----:B----4-:R-:W-:Y:S01]  /*5310*/  IMAD.MOV.U32 R234, RZ, RZ, R174 ;  /* 0x000000ffffea7224 */ /* 0x010fe200078e00ae */
        /* <DEDUP_REMOVED lines=70> */
[----:B------:R-:W-:-:S03]  /*5780*/  IMAD.MOV.U32 R68, RZ, RZ, R121 ;  /* 0x000000ffff447224 */ /* 0x000fc600078e0079 */
        /* <DEDUP_REMOVED lines=60> */
[----:B------:R1:W-:Y:S04]  /*5b50*/  STL.64 [R1+0x470], R124 ;  /* 0x0004707c01007387 */ /* 0x0003e80000100a00 */
[----:B------:R2:W-:Y:S04]  /*5b60*/  STL.64 [R1+0x468], R122 ;  /* 0x0004687a01007387 */ /* 0x0005e80000100a00 */
[----:B------:R3:W-:Y:S01]  /*5b70*/  STL.64 [R1+0x460], R120 ;  /* 0x0004607801007387 */ /* 0x0007e20000100a00 */
[----:B0-----:R-:W-:-:S02]  /*5b80*/  IMAD.MOV.U32 R126, RZ, RZ, R73 ;  /* 0x000000ffff7e7224 */ /* 0x001fc400078e0049 */
[----:B-1----:R-:W-:Y:S01]  /*5b90*/  IMAD.MOV.U32 R124, RZ, RZ, R71 ;  /* 0x000000ffff7c7224 */ /* 0x002fe200078e0047 */
[----:B--2---:R-:W-:Y:S01]  /*5ba0*/  MOV R122, R69 ;  /* 0x00000045007a7202 */ /* 0x004fe20000000f00 */
[----:B------:R-:W-:Y:S02]  /*5bb0*/  IMAD.MOV.U32 R123, RZ, RZ, R70 ;  /* 0x000000ffff7b7224 */ /* 0x000fe400078e0046 */
[----:B---3--:R-:W-:Y:S02]  /*5bc0*/  IMAD.MOV.U32 R120, RZ, RZ, R67 ;  /* 0x000000ffff787224 */ /* 0x008fe400078e0043 */
[----:B------:R-:W2:Y:S01]  /*5bd0*/  LDL.LU R67, [R1+0x830] ;  /* 0x0008300001437983 */ /* 0x000ea20000300800 */
[----:B------:R-:W-:-:S03]  /*5be0*/  IMAD.MOV.U32 R121, RZ, RZ, R68 ;  /* 0x000000ffff797224 */ /* 0x000fc600078e0044 */
[----:B------:R-:W2:Y:S01]  /*5bf0*/  LDL.LU R68, [R1+0x82c] ;  /* 0x00082c0001447983 */ /* 0x000ea20000300800 */
[----:B------:R-:W-:-:S03]  /*5c00*/  IMAD.MOV.U32 R125, RZ, RZ, R72 ;  /* 0x000000ffff7d7224 */ /* 0x000fc600078e0048 */
[----:B------:R-:W2:Y:S01]  /*5c10*/  LDL.LU R69, [R1+0x828] ;  /* 0x0008280001457983 */ /* 0x000ea20000300800 */
[----:B------:R-:W-:-:S03]  /*5c20*/  IMAD.MOV.U32 R127, RZ, RZ, R74 ;  /* 0x000000ffff7f7224 */ /* 0x000fc600078e004a */
[----:B------:R-:W2:Y:S01]  /*5c30*/  LDL.LU R70, [R1+0x824] ;  /* 0x0008240001467983 */ /* 0x000ea20000300800 */
[----:B------:R-:W-:-:S03]  /*5c40*/  IMAD.MOV.U32 R128, RZ, RZ, R75 ;  /* 0x000000ffff807224 */ /* 0x000fc600078e004b */
[----:B------:R-:W2:Y:S01]  /*5c50*/  LDL.LU R71, [R1+0x820] ;  /* 0x0008200001477983 */ /* 0x000ea20000300800 */
[----:B------:R-:W-:-:S03]  /*5c60*/  MOV R129, R76 ;  /* 0x0000004c00817202 */ /* 0x000fc60000000f00 */
        /* <DEDUP_REMOVED lines=86> */
[----:B------:R-:W2:Y:S04]  /*61d0*/  LDL.LU R115, [R1+0x770] ;  /* 0x0007700001737983 */ /* 0x000ea80000300800 */
[----:B------:R-:W2:Y:S04]  /*61e0*/  LDL.LU R116, [R1+0x76c] ;  /* 0x00076c0001747983 */ /* 0x000ea80000300800 */
[----:B------:R-:W2:Y:S04]  /*61f0*/  LDL.LU R117, [R1+0x768] ;  /* 0x0007680001757983 */ /* 0x000ea80000300800 */
[----:B------:R-:W2:Y:S04]  /*6200*/  LDL.LU R118, [R1+0x764] ;  /* 0x0007640001767983 */ /* 0x000ea80000300800 */
[----:B------:R-:W2:Y:S01]  /*6210*/  LDL.LU R119, [R1+0x760] ;  /* 0x0007600001777983 */ /* 0x000ea20000300800 */
[----:B------:R-:W-:Y:S01]  /*6220*/  IMAD.MOV.U32 R214, RZ, RZ, R2 ;  /* 0x000000ffffd67224 */ /* 0x000fe200078e0002 */
[----:B------:R-:W-:Y:S01]  /*6230*/  MOV R213, R3 ;  /* 0x0000000300d57202 */ /* 0x000fe20000000f00 */
[----:B------:R-:W-:-:S02]  /*6240*/  IMAD.MOV.U32 R215, RZ, RZ, R0 ;  /* 0x000000ffffd77224 */ /* 0x000fc400078e0000 */
[----:B------:R-:W-:Y:S02]  /*6250*/  IMAD.MOV.U32 R212, RZ, RZ, R4 ;  /* 0x000000ffffd47224 */ /* 0x000fe400078e0004 */
[----:B------:R-:W-:Y:S02]  /*6260*/  IMAD.MOV.U32 R210, RZ, RZ, R6 ;  /* 0x000000ffffd27224 */ /* 0x000fe400078e0006 */
[----:B------:R-:W-:Y:S01]  /*6270*/  IMAD.MOV.U32 R211, RZ, RZ, R5 ;  /* 0x000000ffffd37224 */ /* 0x000fe200078e0005 */
[----:B------:R-:W-:Y:S01]  /*6280*/  MOV R206, R10 ;  /* 0x0000000a00ce7202 */ /* 0x000fe20000000f00 */
        /* <DEDUP_REMOVED lines=84> */
[----:B0-----:R-:W3:Y:S04]  /*67d0*/  LDL.LU.64 R120, [R1] ;  /* 0x0000000001787983 */ /* 0x001ee80000300a00 */
[----:B------:R-:W3:Y:S04]  /*67e0*/  LDL.LU.64 R122, [R1+0x8] ;  /* 0x00000800017a7983 */ /* 0x000ee80000300a00 */
        /* <DEDUP_REMOVED lines=45> */
[----:B------:R-:W3:Y:S01]  /*6ac0*/  LDL.LU.64 R214, [R1+0x178] ;  /* 0x0001780001d67983 */ /* 0x000ee20000300a00 */
[----:B------:R-:W-:Y:S01]  /*6ad0*/  UIADD3 UR16, UR8, 0x404, URZ ;  /* 0x0000040408107890 */ /* 0x000fe2000fffe03f */
[----:B--2---:R-:W-:Y:S01]  /*6ae0*/  WARPGROUP.ARRIVE ;  /* 0x00000000000079c5 */ /* 0x004fe20000000000 */
[----:B------:R-:W-:-:S07]  /*6af0*/  UMOV UR17, 0x40000040 ;  /* 0x4000004000117882 */ /* 0x000fce0000000000 */
[----:B------:R-:W-:Y:S01]  /*6b00*/  HGMMA.64x192x16.F32 R24, gdesc[UR16], R24, gsb0 ;  /* 0x02e00000101879f0 */ /* 0x000fe20008000818 */
[----:B------:R-:W-:Y:S01]  /*6b10*/  UMOV UR12, UR16 ;  /* 0x00000010000c7c82 */ /* 0x000fe20008000000 */
[----:B------:R-:W-:Y:S01]  /*6b20*/  UMOV UR13, UR17 ;  /* 0x00000011000d7c82 */ /* 0x000fe20008000000 */
[----:B------:R-:W-:Y:S02]  /*6b30*/  WARPGROUP.DEPBAR.LE gsb0, 0x0 ;  /* 0x00008000000079c5 */ /* 0x000fe40000010000 */
[----:B---3--:R-:W-:-:S15]  /*6b40*/  WARPGROUP.ARRIVE ;  /* 0x00000000000079c5 */ /* 0x008fde0000000000 */
        /* <DEDUP_REMOVED lines=24> */
[----:B------:R-:W-:Y:S01]  /*6cd0*/  STL.64 [R1+0xb0], R164 ;  /* 0x0000b0a401007387 */ /* 0x000fe20000100a00 */
[----:B------:R-:W-:-:S03]  /*6ce0*/  IMAD.MOV.U32 R4, RZ, RZ, R214 ;  /* 0x000000ffff047224 */ /* 0x000fc600078e00d6 */
[----:B------:R-:W-:Y:S01]  /*6cf0*/  STL.64 [R1+0xb8], R166 ;  /* 0x0000b8a601007387 */ /* 0x000fe20000100a00 */
[----:B------:R-:W-:-:S03]  /*6d00*/  IMAD.MOV.U32 R0, RZ, RZ, R215 ;  /* 0x000000ffff007224 */ /* 0x000fc600078e00d7 */
[----:B------:R-:W-:Y:S01]  /*6d10*/  STL.64 [R1+0xc0], R168 ;  /* 0x0000c0a801007387 */ /* 0x000fe20000100a00 */
[----:B------:R-:W-:Y:S01]  /*6d20*/  MOV R6, R212 ;  /* 0x000000d400067202 */ /* 0x000fe20000000f00 */
[----:B------:R-:W-:Y:S02]  /*6d30*/  IMAD.MOV.U32 R5, RZ, RZ, R213 ;  /* 0x000000ffff057224 */ /* 0x000fe400078e00d5 */
[----:B------:R-:W-:Y:S01]  /*6d40*/  STL.64 [R1+0xc8], R170 ;  /* 0x0000c8aa01007387 */ /* 0x000fe20000100a00 */
[----:B------:R-:W-:-:S03]  /*6d50*/  IMAD.MOV.U32 R8, RZ, RZ, R210 ;  /* 0x000000ffff087224 */ /* 0x000fc600078e00d2 */
[----:B------:R0:W-:Y:S01]  /*6d60*/  STL [R1+0xd0], R172 ;  /* 0x0000d0ac01007387 */ /* 0x0001e20000100800 */
[----:B------:R-:W-:-:S03]  /*6d70*/  IMAD.MOV.U32 R7, RZ, RZ, R211 ;  /* 0x000000ffff077224 */ /* 0x000fc600078e00d3 */
[----:B------:R-:W2:Y:S01]  /*6d80*/  LDL.LU.64 R214, [R1+0x758] ;  /* 0x0007580001d67983 */ /* 0x000ea20000300a00 */
[----:B------:R-:W-:Y:S02]  /*6d90*/  IMAD.MOV.U32 R10, RZ, RZ, R208 ;  /* 0x000000ffff0a7224 */ /* 0x000fe400078e00d0 */
[----:B------:R-:W-:Y:S01]  /*6da0*/  IMAD.MOV.U32 R9, RZ, RZ, R209 ;  /* 0x000000ffff097224 */ /* 0x000fe200078e00d1 */
[----:B------:R-:W2:Y:S01]  /*6db0*/  LDL.LU.64 R212, [R1+0x750] ;  /* 0x0007500001d47983 */ /* 0x000ea20000300a00 */
[----:B------:R-:W-:Y:S01]  /*6dc0*/  IMAD.MOV.U32 R12, RZ, RZ, R206 ;  /* 0x000000ffff0c7224 */ /* 0x000fe200078e00ce */
[----:B------:R-:W-:Y:S01]  /*6dd0*/  MOV R13, R205 ;  /* 0x000000cd000d7202 */ /* 0x000fe20000000f00 */
[----:B------:R-:W-:Y:S01]  /*6de0*/  IMAD.MOV.U32 R11, RZ, RZ, R207 ;  /* 0x000000ffff0b7224 */ /* 0x000fe200078e00cf */
[----:B------:R-:W2:Y:S01]  /*6df0*/  LDL.LU.64 R210, [R1+0x748] ;  /* 0x0007480001d27983 */ /* 0x000ea20000300a00 */
        /* <DEDUP_REMOVED lines=47> */
[----:B------:R-:W-:-:S03]  /*70f0*/  IMAD.MOV.U32 R23, RZ, RZ, R173 ;  /* 0x000000ffff177224 */ /* 0x000fc600078e00ad */
        /* <DEDUP_REMOVED lines=230> */
[----:B------:R-:W-:Y:S01]  /*7f60*/  UIADD3 UR8, UR8, 0x406, URZ ;  /* 0x0000040608087890 */ /* 0x000fe2000fffe03f */
[----:B------:R-:W-:Y:S01]  /*7f70*/  WARPGROUP.ARRIVE ;  /* 0x00000000000079c5 */ /* 0x000fe20000000000 */
[----:B------:R-:W-:Y:S01]  /*7f80*/  UMOV UR10, UR18 ;  /* 0x00000012000a7c82 */ /* 0x000fe20008000000 */
[----:B------:R-:W-:Y:S01]  /*7f90*/  UMOV UR11, UR19 ;  /* 0x00000013000b7c82 */ /* 0x000fe20008000000 */
[----:B------:R-:W-:-:S05]  /*7fa0*/  UMOV UR9, 0x40000040 ;  /* 0x4000004000097882 */ /* 0x000fca0000000000 */
[----:B------:R-:W-:Y:S01]  /*7fb0*/  HGMMA.64x192x16.F32 R24, gdesc[UR8], R24, gsb0 ;  /* 0x02e00000081879f0 */ /* 0x000fe20008000818 */
[----:B------:R-:W-:Y:S01]  /*7fc0*/  IMAD.MOV.U32 R201, RZ, RZ, R235 ;  /* 0x000000ffffc97224 */ /* 0x000fe200078e00eb */
[----:B------:R-:W-:Y:S01]  /*7fd0*/  MOV R203, R233 ;  /* 0x000000e900cb7202 */ /* 0x000fe20000000f00 */
[----:B------:R-:W-:Y:S01]  /*7fe0*/  IMAD.MOV.U32 R202, RZ, RZ, R234 ;  /* 0x000000ffffca7224 */ /* 0x000fe200078e00ea */
[----:B------:R-:W-:Y:S01]  /*7ff0*/  MOV R210, R226 ;  /* 0x000000e200d27202 */ /* 0x000fe20000000f00 */
[----:B------:R-:W-:Y:S01]  /*8000*/  IMAD.MOV.U32 R204, RZ, RZ, R232 ;  /* 0x000000ffffcc7224 */ /* 0x000fe200078e00e8 */
[----:B------:R-:W-:Y:S01]  /*8010*/  MOV R196, R18 ;  /* 0x0000001200c47202 */ /* 0x000fe20000000f00 */
[----:B------:R-:W-:Y:S02]  /*8020*/  IMAD.MOV.U32 R205, RZ, RZ, R231 ;  /* 0x000000ffffcd7224 */ /* 0x000fe400078e00e7 */
[----:B------:R-:W-:Y:S02]  /*8030*/  IMAD.MOV.U32 R206, RZ, RZ, R230 ;  /* 0x000000ffffce7224 */ /* 0x000fe400078e00e6 */
[----:B------:R-:W-:Y:S01]  /*8040*/  IMAD.MOV.U32 R207, RZ, RZ, R229 ;  /* 0x000000ffffcf7224 */ /* 0x000fe200078e00e5 */
[----:B------:R-:W-:Y:S01]  /*8050*/  MOV R229, R9 ;  /* 0x0000000900e57202 */ /* 0x000fe20000000f00 */
[----:B------:R-:W-:-:S02]  /*8060*/  IMAD.MOV.U32 R208, RZ, RZ, R228 ;  /* 0x000000ffffd07224 */ /* 0x000fc400078e00e4 */
[----:B------:R-:W-:Y:S02]  /*8070*/  IMAD.MOV.U32 R209, RZ, RZ, R227 ;  /* 0x000000ffffd17224 */ /* 0x000fe400078e00e3 */
[----:B------:R-:W-:Y:S02]  /*8080*/  IMAD.MOV.U32 R211, RZ, RZ, R225 ;  /* 0x000000ffffd37224 */ /* 0x000fe400078e00e1 */
        /* <DEDUP_REMOVED lines=11> */
[----:B------:R-:W-:Y:S01]  /*8140*/  IMAD.MOV.U32 R200, RZ, RZ, R2 ;  /* 0x000000ffffc87224 */ /* 0x000fe200078e0002 */
[----:B------:R-:W-:Y:S01]  /*8150*/  UMOV UR10, UR14 ;  /* 0x0000000e000a7c82 */ /* 0x000fe20008000000 */
[----:B------:R-:W-:Y:S01]  /*8160*/  IMAD.MOV.U32 R221, RZ, RZ, R21 ;  /* 0x000000ffffdd7224 */ /* 0x000fe200078e0015 */
[----:B------:R-:W-:Y:S01]  /*8170*/  UMOV UR11, UR15 ;  /* 0x0000000f000b7c82 */ /* 0x000fe20008000000 */
[----:B------:R-:W-:Y:S01]  /*8180*/  IMAD.MOV.U32 R223, RZ, RZ, R15 ;  /* 0x000000ffffdf7224 */ /* 0x000fe200078e000f */
[----:B------:R0:W5:Y:S01]  /*8190*/  LDL.LU R23, [R1+0x45c] ;  /* 0x00045c0001177983 */ /* 0x0001620000300800 */
[----:B------:R-:W-:Y:S02]  /*81a0*/  IMAD.MOV.U32 R224, RZ, RZ, R14 ;  /* 0x000000ffffe07224 */ /* 0x000fe400078e000e */
[----:B------:R-:W-:Y:S01]  /*81b0*/  IMAD.MOV.U32 R225, RZ, RZ, R13 ;  /* 0x000000ffffe17224 */ /* 0x000fe200078e000d */
[----:B------:R0:W5:Y:S01]  /*81c0*/  LDL.LU R22, [R1+0x458] ;  /* 0x0004580001167983 */ /* 0x0001620000300800 */
[----:B------:R-:W-:-:S02]  /*81d0*/  IMAD.MOV.U32 R226, RZ, RZ, R12 ;  /* 0x000000ffffe27224 */ /* 0x000fc400078e000c */
[----:B------:R-:W-:Y:S01]  /*81e0*/  IMAD.MOV.U32 R227, RZ, RZ, R11 ;  /* 0x000000ffffe37224 */ /* 0x000fe200078e000b */
[----:B------:R0:W5:Y:S01]  /*81f0*/  LDL.LU R19, [R1+0x454] ;  /* 0x0004540001137983 */ /* 0x0001620000300800 */
[----:B------:R-:W-:Y:S02]  /*8200*/  IMAD.MOV.U32 R228, RZ, RZ, R10 ;  /* 0x000000ffffe47224 */ /* 0x000fe400078e000a */
        /* <DEDUP_REMOVED lines=8> */
[----:B------:R-:W-:-:S03]  /*8290*/  IMAD.MOV.U32 R235, RZ, RZ, R0 ;  /* 0x000000ffffeb7224 */ /* 0x000fc600078e0000 */
[----:B------:R0:W5:Y:S04]  /*82a0*/  LDL.LU R3, [R1+0x444] ;  /* 0x0004440001037983 */ /* 0x0001680000300800 */
[----:B------:R0:W5:Y:S01]  /*82b0*/  LDL.LU R2, [R1+0x440] ;  /* 0x0004400001027983 */ /* 0x0001620000300800 */
[----:B------:R-:W-:Y:S02]  /*82c0*/  WARPGROUP.DEPBAR.LE gsb0, 0x0 ;  /* 0x00008000000079c5 */ /* 0x000fe40000010000 */
        /* <DEDUP_REMOVED lines=51> */
[----:B-1----:R0:W5:Y:S04]  /*8600*/  LDL.LU.64 R214, [R1+0x438] ;  /* 0x0004380001d67983 */ /* 0x0021680000300a00 */
[----:B------:R0:W5:Y:S04]  /*8610*/  LDL.LU.64 R212, [R1+0x430] ;  /* 0x0004300001d47983 */ /* 0x0001680000300a00 */
        /* <DEDUP_REMOVED lines=35> */
[----:B------:R0:W5:Y:S01]  /*8850*/  LDL.LU.64 R140, [R1+0x310] ;  /* 0x00031000018c7983 */ /* 0x0001620000300a00 */
[----:B------:R-:W-:Y:S05]  /*8860*/  @!P1 BRA `(.L_x_18) ;  /* 0x0000008000809947 */ /* 0x000fea0003800000 */
[----:B------:R-:W-:-:S04]  /*8870*/  UIADD3 UR6, UR39, 0x1, URZ ;  /* 0x0000000127067890 */ /* 0x000fc8000fffe03f */
[----:B------:R-:W-:-:S04]  /*8880*/  UISETP.NE.AND UP0, UPT, UR6, 0x3, UPT ;  /* 0x000000030600788c */ /* 0x000fc8000bf05270 */
[----:B------:R-:W-:Y:S02]  /*8890*/  USEL UR7, URZ, 0x1, UP0 ;  /* 0x000000013f077887 */ /* 0x000fe40008000000 */
[----:B------:R-:W-:Y:S02]  /*88a0*/  USEL UR6, UR6, URZ, UP0 ;  /* 0x0000003f06067287 */ /* 0x000fe40008000000 */
[----:B------:R-:W-:-:S06]  /*88b0*/  ULOP3.LUT UR7, UR38, UR7, URZ, 0x3c, !UPT ;  /* 0x0000000726077292 */ /* 0x000fcc000f8e3c3f */
[----:B------:R-:W-:Y:S01]  /*88c0*/  MOV R0, UR7 ;  /* 0x0000000700007c02 */ /* 0x000fe20008000f00 */
[----:B------:R-:W-:-:S06]  /*88d0*/  UMOV UR7, UR39 ;  /* 0x0000002700077c82 */ /* 0x000fcc0008000000 */
.L_x_25:
[----:B------:R-:W-:Y:S05]  /*88e0*/  @!P0 BRA `(.L_x_19) ;  /* 0x0000000000048947 */ /* 0x000fea0003800000 */
[----:B------:R-:W-:Y:S01]  /*88f0*/  BPT.TRAP 0x1 ;  /* 0x000000040000795c */ /* 0x000fe20000300000 */
.L_x_19:
[----:B------:R-:W1:Y:S01]  /*8900*/  S2UR UR9, SR_CgaCtaId ;  /* 0x00000000000979c3 */ /* 0x000e620000008800 */
[----:B------:R-:W-:Y:S01]  /*8910*/  UMOV UR8, 0x400 ;  /* 0x0000040000087882 */ /* 0x000fe20000000000 */
[----:B------:R-:W-:Y:S01]  /*8920*/  SHF.L.U32 R4, R0, 0x1f, RZ ;  /* 0x0000001f00047819 */ /* 0x000fe200000006ff */
[----:B-1----:R-:W-:-:S04]  /*8930*/  ULEA UR8, UR9, UR8, 0x18 ;  /* 0x0000000809087291 */ /* 0x002fc8000f8ec03f */
[----:B------:R-:W-:-:S09]  /*8940*/  ULEA UR9, UR6, UR8, 0x3 ;  /* 0x0000000806097291 */ /* 0x000fd2000f8e183f */
[----:B------:R1:W2:Y:S01]  /*8950*/  SYNCS.PHASECHK.TRANS64.TRYWAIT P1, [UR9], R4 ;  /* 0x00000004ff0075a7 */ /* 0x0002a20008020149 */
[----:B------:R-:W-:Y:S05]  /*8960*/  @!P0 BRA `(.L_x_20) ;  /* 0x0000000000048947 */ /* 0x000fea0003800000 */
[----:B------:R-:W-:Y:S01]  /*8970*/  BPT.TRAP 0x1 ;  /* 0x000000040000795c */ /* 0x000fe20000300000 */
.L_x_20:
[----:B--2---:R-:W-:Y:S05]  /*8980*/  @P1 BRA `(.L_x_21) ;  /* 0x0000000000081947 */ /* 0x004fea0003800000 */
[----:B------:R-:W2:Y:S02]  /*8990*/  SYNCS.PHASECHK.TRANS64.TRYWAIT P1, [UR9], R4 ;  /* 0x00000004ff0075a7 */ /* 0x000ea40008020149 */
[----:B--2---:R-:W-:Y:S05]  /*89a0*/  @!P1 BRA `(.L_x_22) ;  /* 0x0000023800a49947 */ /* 0x004fea0003800000 */
.L_x_21:
        /* <DEDUP_REMOVED lines=48> */
[----:B---3--:R-:W3:Y:S04]  /*8cb0*/  LDL.LU.64 R24, [R1+0x180] ;  /* 0x0001800001187983 */ /* 0x008ee80000300a00 */
        /* <DEDUP_REMOVED lines=47> */
[----:B------:R-:W-:-:S02]  /*8fb0*/  UIMAD UR12, UR6, 0x600, UR4 ;  /* 0x00000600060c78a4 */ /* 0x000fc4000f8e0204 */
[----:B------:R-:W-:Y:S01]  /*8fc0*/  UIMAD UR10, UR6, 0xc00, UR5 ;  /* 0x00000c00060a78a4 */ /* 0x000fe2000f8e0205 */
[----:B-----5:R-:W-:Y:S01]  /*8fd0*/  STL [R1+0x460], R23 ;  /* 0x0004601701007387 */ /* 0x020fe20000100800 */
[----:B------:R-:W-:Y:S01]  /*8fe0*/  UMOV UR13, 0x40000040 ;  /* 0x40000040000d7882 */ /* 0x000fe20000000000 */
[----:B------:R-:W-:-:S04]  /*8ff0*/  UMOV UR15, 0x40000040 ;  /* 0x40000040000f7882 */ /* 0x000fc80000000000 */
[----:B------:R-:W-:Y:S01]  /*9000*/  UMOV UR14, UR10 ;  /* 0x0000000a000e7c82 */ /* 0x000fe20008000000 */
[----:B------:R-:W-:Y:S01]  /*9010*/  UIADD3 UR18, UR10, 0x600, URZ ;  /* 0x000006000a127890 */ /* 0x000fe2000fffe03f */
[----:B------:R-:W-:Y:S01]  /*9020*/  STL [R1+0x45c], R22 ;  /* 0x00045c1601007387 */ /* 0x000fe20000100800 */
[----:B------:R-:W-:Y:S01]  /*9030*/  UMOV UR16, UR12 ;  /* 0x0000000c00107c82 */ /* 0x000fe20008000000 */
[----:B------:R-:W-:Y:S01]  /*9040*/  UMOV UR17, UR13 ;  /* 0x0000000d00117c82 */ /* 0x000fe20008000000 */
[----:B------:R-:W-:Y:S01]  /*9050*/  UMOV UR19, 0x40000040 ;  /* 0x4000004000137882 */ /* 0x000fe20000000000 */
[----:B------:R-:W-:Y:S04]  /*9060*/  STL [R1+0x458], R19 ;  /* 0x0004581301007387 */ /* 0x000fe80000100800 */
[----:B------:R-:W-:Y:S04]  /*9070*/  STL [R1+0x454], R18 ;  /* 0x0004541201007387 */ /* 0x000fe80000100800 */
[----:B------:R-:W-:Y:S04]  /*9080*/  STL [R1+0x450], R17 ;  /* 0x0004501101007387 */ /* 0x000fe80000100800 */
[----:B------:R-:W-:Y:S04]  /*9090*/  STL [R1+0x44c], R16 ;  /* 0x00044c1001007387 */ /* 0x000fe80000100800 */
[----:B------:R-:W-:Y:S04]  /*90a0*/  STL [R1+0x448], R3 ;  /* 0x0004480301007387 */ /* 0x000fe80000100800 */
[----:B------:R4:W-:Y:S04]  /*90b0*/  STL [R1+0x444], R2 ;  /* 0x0004440201007387 */ /* 0x0009e80000100800 */
[----:B------:R0:W-:Y:S01]  /*90c0*/  STL [R1+0x440], R0 ;  /* 0x0004400001007387 */ /* 0x0001e20000100800 */
[----:B---3--:R-:W-:-:S06]  /*90d0*/  WARPGROUP.ARRIVE ;  /* 0x00000000000079c5 */ /* 0x008fcc0000000000 */
[----:B------:R-:W-:Y:S03]  /*90e0*/  HGMMA.64x192x16.F32 R24, gdesc[UR12], R24, gsb0 ;  /* 0x02e000000c1879f0 */ /* 0x000fe60008000818 */
[----:B------:R-:W-:Y:S02]  /*90f0*/  WARPGROUP.DEPBAR.LE gsb0, 0x0 ;  /* 0x00008000000079c5 */ /* 0x000fe40000010000 */
[----:B------:R-:W-:Y:S01]  /*9100*/  WARPGROUP.ARRIVE ;  /* 0x00000000000079c5 */ /* 0x000fe20000000000 */
[----:B------:R-:W-:Y:S01]  /*9110*/  STL.64 [R1+0x180], R24 ;  /* 0x0001801801007387 */ /* 0x000fe20000100a00 */
[----:B----4-:R-:W-:Y:S01]  /*9120*/  MOV R2, R118 ;  /* 0x0000007600027202 */ /* 0x010fe20000000f00 */
[----:B0-----:R-:W-:Y:S01]  /*9130*/  IMAD.MOV.U32 R0, RZ, RZ, R119 ;  /* 0x000000ffff007224 */ /* 0x001fe200078e0077 */
[----:B------:R-:W-:Y:S01]  /*9140*/  MOV R9, R111 ;  /* 0x0000006f00097202 */ /* 0x000fe20000000f00 */
[----:B------:R-:W-:Y:S10]  /*9150*/  STL.64 [R1+0x188], R26 ;  /* 0x0001881a01007387 */ /* 0x000ff40000100a00 */
[----:B------:R-:W-:Y:S01]  /*9160*/  HGMMA.64x192x16.F32 R120, gdesc[UR16], R120, gsb0 ;  /* 0x02e00000107879f0 */ /* 0x000fe20008000878 */
[----:B-12---:R-:W-:Y:S01]  /*9170*/  IMAD.MOV.U32 R4, RZ, RZ, R116 ;  /* 0x000000ffff047224 */ /* 0x006fe200078e0074 */
[----:B------:R-:W-:Y:S01]  /*9180*/  MOV R16, R104 ;  /* 0x0000006800107202 */ /* 0x000fe20000000f00 */
        /* <DEDUP_REMOVED lines=108> */
[----:B------:R-:W-:-:S03]  /*9850*/  WARPGROUP.DEPBAR.LE gsb0, 0x0 ;  /* 0x00008000000079c5 */ /* 0x000fc60000010000 */
[----:B------:R-:W2:Y:S04]  /*9860*/  LDL.LU.64 R28, [R1+0xe50] ;  /* 0x000e5000011c7983 */ /* 0x000ea80000300a00 */
[----:B------:R-:W2:Y:S04]  /*9870*/  LDL.LU.64 R26, [R1+0xe48] ;  /* 0x000e4800011a7983 */ /* 0x000ea80000300a00 */
[----:B------:R-:W2:Y:S04]  /*9880*/  LDL.LU.64 R24, [R1+0xe40] ;  /* 0x000e400001187983 */ /* 0x000ea80000300a00 */
        /* <DEDUP_REMOVED lines=48> */
[----:B0-----:R-:W3:Y:S04]  /*9b90*/  LDL.LU R120, [R1+0x180] ;  /* 0x0001800001787983 */ /* 0x001ee80000300800 */
[----:B------:R-:W3:Y:S04]  /*9ba0*/  LDL.LU R121, [R1+0x184] ;  /* 0x0001840001797983 */ /* 0x000ee80000300800 */
[----:B------:R-:W4:Y:S04]  /*9bb0*/  LDL.LU R122, [R1+0x188] ;  /* 0x00018800017a7983 */ /* 0x000f280000300800 */
[----:B------:R-:W4:Y:S04]  /*9bc0*/  LDL.LU R123, [R1+0x18c] ;  /* 0x00018c00017b7983 */ /* 0x000f280000300800 */
[----:B------:R-:W2:Y:S04]  /*9bd0*/  LDL.LU R124, [R1+0x190] ;  /* 0x00019000017c7983 */ /* 0x000ea80000300800 */
[----:B------:R-:W2:Y:S04]  /*9be0*/  LDL.LU R125, [R1+0x194] ;  /* 0x00019400017d7983 */ /* 0x000ea80000300800 */
[----:B------:R-:W3:Y:S04]  /*9bf0*/  LDL.LU R126, [R1+0x198] ;  /* 0x00019800017e7983 */ /* 0x000ee80000300800 */
        /* <DEDUP_REMOVED lines=105> */
[----:B------:R-:W-:-:S03]  /*a290*/  IMAD.MOV.U32 R173, RZ, RZ, R235 ;  /* 0x000000ffffad7224 */ /* 0x000fc600078e00eb */
[----:B------:R-:W-:Y:S04]  /*a2a0*/  STL.64 [R1+0xdb0], R180 ;  /* 0x000db0b401007387 */ /* 0x000fe80000100a00 */
[----:B------:R-:W-:Y:S04]  /*a2b0*/  STL.64 [R1+0xda8], R178 ;  /* 0x000da8b201007387 */ /* 0x000fe80000100a00 */
[----:B------:R-:W-:Y:S04]  /*a2c0*/  STL.64 [R1+0xda0], R176 ;  /* 0x000da0b001007387 */ /* 0x000fe80000100a00 */
[----:B------:R-:W-:Y:S04]  /*a2d0*/  STL.64 [R1+0xd98], R174 ;  /* 0x000d98ae01007387 */ /* 0x000fe80000100a00 */
[----:B--2---:R-:W-:Y:S04]  /*a2e0*/  STL.64 [R1+0xd90], R172 ;  /* 0x000d90ac01007387 */ /* 0x004fe80000100a00 */
[----:B----4-:R-:W-:Y:S04]  /*a2f0*/  STL.64 [R1+0xd88], R170 ;  /* 0x000d88aa01007387 */ /* 0x010fe80000100a00 */
[----:B---3--:R-:W-:Y:S04]  /*a300*/  STL.64 [R1+0xd80], R168 ;  /* 0x000d80a801007387 */ /* 0x008fe80000100a00 */
        /* <DEDUP_REMOVED lines=24> */
[----:B0-----:R-:W2:Y:S04]  /*a490*/  LDL.LU.64 R120, [R1] ;  /* 0x0000000001787983 */ /* 0x001ea80000300a00 */
        /* <DEDUP_REMOVED lines=48> */
[----:B------:R-:W-:Y:S01]  /*a7a0*/  WARPGROUP.ARRIVE ;  /* 0x00000000000079c5 */ /* 0x000fe20000000000 */
[----:B------:R-:W-:-:S07]  /*a7b0*/  UMOV UR17, 0x40000040 ;  /* 0x4000004000117882 */ /* 0x000fce0000000000 */
[----:B------:R-:W-:Y:S01]  /*a7c0*/  HGMMA.64x192x16.F32 R24, gdesc[UR16], R24, gsb0 ;  /* 0x02e00000101879f0 */ /* 0x000fe20008000818 */
[----:B------:R-:W-:Y:S01]  /*a7d0*/  UMOV UR18, UR14 ;  /* 0x0000000e00127c82 */ /* 0x000fe20008000000 */
[----:B------:R-:W-:Y:S01]  /*a7e0*/  UMOV UR19, UR15 ;  /* 0x0000000f00137c82 */ /* 0x000fe20008000000 */
[----:B------:R-:W-:Y:S02]  /*a7f0*/  WARPGROUP.DEPBAR.LE gsb0, 0x0 ;  /* 0x00008000000079c5 */ /* 0x000fe40000010000 */
[----:B--2---:R-:W-:-:S15]  /*a800*/  WARPGROUP.ARRIVE ;  /* 0x00000000000079c5 */ /* 0x004fde0000000000 */
[----:B------:R-:W-:Y:S03]  /*a810*/  HGMMA.64x192x16.F32 R120, gdesc[UR16], R120, gsb0 ;  /* 0x02e00000107879f0 */ /* 0x000fe60008000878 */
        /* <DEDUP_REMOVED lines=696> */
[----:B----4-:R-:W-:Y:S01]  /*d3a0*/  IMAD.MOV.U32 R232, RZ, RZ, R176 ;  /* 0x000000ffffe87224 */ /* 0x010fe200078e00b0 */
        /* <DEDUP_REMOVED lines=137> */
[----:B0-----:R-:W-:Y:S01]  /*dc40*/  IMAD.MOV.U32 R126, RZ, RZ, R73 ;  /* 0x000000ffff7e7224 */ /* 0x001fe200078e0049 */
[----:B-1----:R-:W-:Y:S01]  /*dc50*/  MOV R124, R71 ;  /* 0x00000047007c7202 */ /* 0x002fe20000000f00 */
[----:B------:R-:W-:-:S02]  /*dc60*/  IMAD.MOV.U32 R125, RZ, RZ, R72 ;  /* 0x000000ffff7d7224 */ /* 0x000fc400078e0048 */
[----:B--2---:R-:W-:Y:S02]  /*dc70*/  IMAD.MOV.U32 R122, RZ, RZ, R69 ;  /* 0x000000ffff7a7224 */ /* 0x004fe400078e0045 */
[----:B---3--:R-:W-:Y:S02]  /*dc80*/  IMAD.MOV.U32 R120, RZ, RZ, R67 ;  /* 0x000000ffff787224 */ /* 0x008fe400078e0043 */
[----:B------:R-:W2:Y:S01]  /*dc90*/  LDL.LU R67, [R1+0x838] ;  /* 0x0008380001437983 */ /* 0x000ea20000300800 */
[----:B------:R-:W-:Y:S02]  /*dca0*/  IMAD.MOV.U32 R121, RZ, RZ, R68 ;  /* 0x000000ffff797224 */ /* 0x000fe400078e0044 */
[----:B------:R-:W-:Y:S01]  /*dcb0*/  IMAD.MOV.U32 R123, RZ, RZ, R70 ;  /* 0x000000ffff7b7224 */ /* 0x000fe200078e0046 */
[----:B------:R-:W2:Y:S04]  /*dcc0*/  LDL.LU R68, [R1+0x834] ;  /* 0x0008340001447983 */ /* 0x000ea80000300800 */
        /* <DEDUP_REMOVED lines=100> */
[----:B------:R-:W-:Y:S01]  /*e310*/  IMAD.MOV.U32 R213, RZ, RZ, R3 ;  /* 0x000000ffffd57224 */ /* 0x000fe200078e0003 */
[----:B------:R-:W-:Y:S01]  /*e320*/  MOV R208, R8 ;  /* 0x0000000800d07202 */ /* 0x000fe20000000f00 */
[----:B------:R-:W-:Y:S02]  /*e330*/  IMAD.MOV.U32 R210, RZ, RZ, R6 ;  /* 0x000000ffffd27224 */ /* 0x000fe400078e0006 */
        /* <DEDUP_REMOVED lines=8> */
[----:B------:R-:W-:Y:S01]  /*e3c0*/  MOV R201, R15 ;  /* 0x0000000f00c97202 */ /* 0x000fe20000000f00 */
        /* <DEDUP_REMOVED lines=157> */
[----:B------:R-:W-:-:S03]  /*eda0*/  MOV R5, R214 ;  /* 0x000000d600057202 */ /* 0x000fc60000000f00 */
[----:B------:R-:W-:Y:S01]  /*edb0*/  STL.64 [R1+0xb8], R166 ;  /* 0x0000b8a601007387 */ /* 0x000fe20000100a00 */
[----:B------:R-:W-:-:S03]  /*edc0*/  IMAD.MOV.U32 R4, RZ, RZ, R215 ;  /* 0x000000ffff047224 */ /* 0x000fc600078e00d7 */
[----:B------:R-:W-:Y:S01]  /*edd0*/  STL.64 [R1+0xc0], R168 ;  /* 0x0000c0a801007387 */ /* 0x000fe20000100a00 */
[----:B------:R-:W-:-:S03]  /*ede0*/  IMAD.MOV.U32 R7, RZ, RZ, R212 ;  /* 0x000000ffff077224 */ /* 0x000fc600078e00d4 */
[----:B------:R-:W-:Y:S01]  /*edf0*/  STL.64 [R1+0xc8], R170 ;  /* 0x0000c8aa01007387 */ /* 0x000fe20000100a00 */
[----:B------:R-:W-:-:S03]  /*ee00*/  IMAD.MOV.U32 R6, RZ, RZ, R213 ;  /* 0x000000ffff067224 */ /* 0x000fc600078e00d5 */
[----:B------:R0:W-:Y:S01]  /*ee10*/  STL [R1+0xd0], R172 ;  /* 0x0000d0ac01007387 */ /* 0x0001e20000100800 */
        /* <DEDUP_REMOVED lines=338> */
[----:B------:R0:W5:Y:S04]  /*10340*/  LDL.LU R16, [R1+0x44c] ;  /* 0x00044c0001107983 */ /* 0x0001680000300800 */
[----:B------:R0:W5:Y:S04]  /*10350*/  LDL.LU R3, [R1+0x448] ;  /* 0x0004480001037983 */ /* 0x0001680000300800 */
[----:B------:R0:W5:Y:S04]  /*10360*/  LDL.LU R2, [R1+0x444] ;  /* 0x0004440001027983 */ /* 0x0001680000300800 */
[----:B------:R0:W5:Y:S01]  /*10370*/  LDL.LU R0, [R1+0x440] ;  /* 0x0004400001007983 */ /* 0x0001620000300800 */
[----:B------:R-:W-:-:S02]  /*10380*/  WARPGROUP.DEPBAR.LE gsb0, 0x0 ;  /* 0x00008000000079c5 */ /* 0x000fc40000010000 */
        /* <DEDUP_REMOVED lines=90> */
[----:B------:R-:W-:Y:S01]  /*10930*/  BPT.TRAP 0x1 ;  /* 0x000000040000795c */ /* 0x000fe20000300000 */
.L_x_23:
[----:B------:R-:W2:Y:S01]  /*10940*/  LDL R4, [R1+0x300] ;  /* 0x0003000001047983 */ /* 0x000ea20000100800 */
[----:B------:R-:W-:-:S04]  /*10950*/  ULEA UR8, UR7, UR8, 0x3 ;  /* 0x0000000807087291 */ /* 0x000fc8000f8e183f */
[----:B------:R-:W-:-:S04]  /*10960*/  UIADD3 UR8, UR8, 0x18, URZ ;  /* 0x0000001808087890 */ /* 0x000fc8000fffe03f */
[----:B------:R-:W-:-:S09]  /*10970*/  UPRMT UR8, URZ, 0x654, UR8 ;  /* 0x000006543f087896 */ /* 0x000fd20008000008 */
[----:B------:R-:W-:Y:S01]  /*10980*/  SYNCS.ARRIVE.TRANS64.RED.A1T0 RZ, [UR8], RZ ;  /* 0x000000ffffff79a7 */ /* 0x000fe20008100408 */
[----:B--2---:R-:W-:-:S13]  /*10990*/  ISETP.GT.U32.AND P1, PT, R4, 0x1, PT ;  /* 0x000000010400780c */ /* 0x004fda0003f24070 */
[----:B------:R-:W-:Y:S05]  /*109a0*/  @P1 BRA `(.L_x_24) ;  /* 0x0000000000041947 */ /* 0x000fea0003800000 */
[----:B------:R-:W-:Y:S01]  /*109b0*/  BPT.TRAP 0x1 ;  /* 0x000000040000795c */ /* 0x000fe20000300000 */
.L_x_24:
[----:B------:R-:W-:Y:S01]  /*109c0*/  UIADD3 UR6, UR6, 0x1, URZ ;  /* 0x0000000106067890 */ /* 0x000fe2000fffe03f */
[C---:B-----5:R-:W-:Y:S01]  /*109d0*/  ISETP.GT.AND P1, PT, R3.reuse, 0x1, PT ;  /* 0x000000010300780c */ /* 0x060fe20003f24270 */
[----:B------:R-:W-:Y:S01]  /*109e0*/  UIADD3 UR7, UR7, 0x1, URZ ;  /* 0x0000000107077890 */ /* 0x000fe2000fffe03f */
[----:B------:R-:W-:Y:S01]  /*109f0*/  VIADD R3, R3, 0xffffffff ;  /* 0xffffffff03037836 */ /* 0x000fe20000000000 */
[----:B------:R-:W-:Y:S02]  /*10a00*/  UISETP.NE.AND UP0, UPT, UR6, 0x3, UPT ;  /* 0x000000030600788c */ /* 0x000fe4000bf05270 */
[----:B------:R-:W-:Y:S02]  /*10a10*/  UISETP.NE.AND UP1, UPT, UR7, 0x3, UPT ;  /* 0x000000030700788c */ /* 0x000fe4000bf25270 */
[----:B------:R-:W-:Y:S02]  /*10a20*/  USEL UR8, URZ, 0x1, UP0 ;  /* 0x000000013f087887 */ /* 0x000fe40008000000 */
[----:B------:R-:W-:-:S02]  /*10a30*/  USEL UR6, UR6, URZ, UP0 ;  /* 0x0000003f06067287 */ /* 0x000fc40008000000 */
[----:B------:R-:W-:Y:S02]  /*10a40*/  USEL UR7, UR7, URZ, UP1 ;  /* 0x0000003f07077287 */ /* 0x000fe40008800000 */
[----:B------:R-:W-:Y:S01]  /*10a50*/  LOP3.LUT R0, R0, UR8, RZ, 0x3c, !PT ;  /* 0x0000000800007c12 */ /* 0x000fe2000f8e3cff */
[----:B------:R-:W-:Y:S09]  /*10a60*/  @P1 BRA `(.L_x_25) ;  /* 0xffffff7c009c1947 */ /* 0x000ff2000383ffff */
.L_x_18:
[----:B------:R-:W1:Y:S02]  /*10a70*/  LDC R0, c[0x0][0x28c] ;  /* 0x0000a300ff007b82 */ /* 0x000e640000000800 */
[----:B-1----:R-:W-:-:S13]  /*10a80*/  ISETP.GE.AND P1, PT, R0, 0x1, PT ;  /* 0x000000010000780c */ /* 0x002fda0003f26270 */
[----:B------:R-:W-:Y:S05]  /*10a90*/  @!P1 BRA `(.L_x_26) ;  /* 0x00000000004c9947 */ /* 0x000fea0003800000 */
[----:B------:R-:W-:Y:S05]  /*10aa0*/  @!P0 BRA `(.L_x_27) ;  /* 0x0000000000048947 */ /* 0x000fea0003800000 */
[----:B------:R-:W-:Y:S01]  /*10ab0*/  BPT.TRAP 0x1 ;  /* 0x000000040000795c */ /* 0x000fe20000300000 */
.L_x_27:
[----:B------:R-:W2:Y:S01]  /*10ac0*/  LDL R0, [R1+0x300] ;  /* 0x0003000001007983 */ /* 0x000ea20000100800 */
[----:B------:R-:W1:Y:S01]  /*10ad0*/  S2UR UR7, SR_CgaCtaId ;  /* 0x00000000000779c3 */ /* 0x000e620000008800 */
[----:B------:R-:W-:-:S04]  /*10ae0*/  UISETP.LT.AND UP0, UPT, UR40, 0x1, UPT ;  /* 0x000000012800788c */ /* 0x000fc8000bf01270 */
[----:B------:R-:W-:-:S04]  /*10af0*/  USEL UR6, UR40, 0x1, UP0 ;  /* 0x0000000128067887 */ /* 0x000fc80008000000 */
[----:B------:R-:W-:-:S04]  /*10b00*/  UIADD3 UR6, UR39, UR40, -UR6 ;  /* 0x0000002827067290 */ /* 0x000fc8000fffe806 */
[----:B------:R-:W-:-:S04]  /*10b10*/  UIMAD.WIDE.U32 UR4, UR6, -0x55555555, URZ ;  /* 0xaaaaaaab060478a5 */ /* 0x000fc8000f8e003f */
[----:B------:R-:W-:-:S03]  /*10b20*/  USHF.R.U32.HI UR4, URZ, 0x1, UR5 ;  /* 0x000000013f047899 */ /* 0x000fc60008011605 */
[----:B------:R-:W-:Y:S01]  /*10b30*/  UMOV UR5, 0x400 ;  /* 0x0000040000057882 */ /* 0x000fe20000000000 */
[----:B------:R-:W-:Y:S02]  /*10b40*/  UIMAD UR6, UR4, -0x3, UR6 ;  /* 0xfffffffd040678a4 */ /* 0x000fe4000f8e0206 */
[----:B-1----:R-:W-:-:S04]  /*10b50*/  ULEA UR5, UR7, UR5, 0x18 ;  /* 0x0000000507057291 */ /* 0x002fc8000f8ec03f */
[----:B------:R-:W-:-:S04]  /*10b60*/  ULEA UR6, UR6, UR5, 0x3 ;  /* 0x0000000506067291 */ /* 0x000fc8000f8e183f */
[----:B------:R-:W-:-:S04]  /*10b70*/  UIADD3 UR6, UR6, 0x18, URZ ;  /* 0x0000001806067890 */ /* 0x000fc8000fffe03f */
[----:B------:R-:W-:-:S09]  /*10b80*/  UPRMT UR6, URZ, 0x654, UR6 ;  /* 0x000006543f067896 */ /* 0x000fd20008000006 */
[----:B------:R-:W-:Y:S01]  /*10b90*/  SYNCS.ARRIVE.TRANS64.RED.A1T0 RZ, [UR6], RZ ;  /* 0x000000ffffff79a7 */ /* 0x000fe20008100406 */
[----:B--2---:R-:W-:-:S13]  /*10ba0*/  ISETP.GT.U32.AND P0, PT, R0, 0x1, PT ;  /* 0x000000010000780c */ /* 0x004fda0003f04070 */
[----:B------:R-:W-:Y:S05]  /*10bb0*/  @P0 BRA `(.L_x_26) ;  /* 0x0000000000040947 */ /* 0x000fea0003800000 */
[----:B------:R-:W-:Y:S01]  /*10bc0*/  BPT.TRAP 0x1 ;  /* 0x000000040000795c */ /* 0x000fe20000300000 */
.L_x_26:
[----:B------:R-:W1:Y:S01]  /*10bd0*/  S2R R0, SR_TID.X ;  /* 0x0000000000007919 */ /* 0x000e620000002100 */
[----:B------:R-:W2:Y:S01]  /*10be0*/  LDC R5, c[0x0][0x288] ;  /* 0x0000a200ff057b82 */ /* 0x000ea20000000800 */
[----:B0----5:R-:W-:Y:S01]  /*10bf0*/  IMAD R216, R19, 0x180, RZ ;  /* 0x0000018013d87824 */ /* 0x021fe200078e02ff */
[----:B------:R-:W-:Y:S01]  /*10c00*/  UIADD3 UR39, UR40, UR39, URZ ;  /* 0x0000002728277290 */ /* 0x000fe2000fffe03f */
[----:B------:R-:W0:Y:S01]  /*10c10*/  S2R R6, SR_TID.X ;  /* 0x0000000000067919 */ /* 0x000e220000002100 */
[----:B------:R-:W-:Y:S01]  /*10c20*/  ULDC UR4, c[0x0][0x284] ;  /* 0x0000a10000047ab9 */ /* 0x000fe20000000800 */
[----:B------:R-:W-:Y:S01]  /*10c30*/  UISETP.GE.U32.AND UP1, UPT, UR40, 0x3, UPT ;  /* 0x000000032800788c */ /* 0x000fe2000bf26070 */
[----:B------:R-:W-:Y:S01]  /*10c40*/  IMAD.MOV.U32 R234, RZ, RZ, -0x1 ;  /* 0xffffffffffea7424 */ /* 0x000fe200078e00ff */
[----:B------:R-:W-:Y:S01]  /*10c50*/  UISETP.GT.U32.AND UP0, UPT, UR39, 0x2, UPT ;  /* 0x000000022700788c */ /* 0x000fe2000bf04070 */
[----:B------:R-:W-:-:S03]  /*10c60*/  ULDC.64 UR8, c[0x0][0x5d0] ;  /* 0x0001740000087ab9 */ /* 0x000fc60000000a00 */
[----:B------:R-:W-:-:S04]  /*10c70*/  UISETP.LT.U32.AND UP0, UPT, UR40, 0x3, UP0 ;  /* 0x000000032800788c */ /* 0x000fc80008701070 */
[----:B------:R-:W-:-:S04]  /*10c80*/  USEL UR6, URZ, 0x1, !UP0 ;  /* 0x000000013f067887 */ /* 0x000fc8000c000000 */
[----:B------:R-:W-:Y:S01]  /*10c90*/  ULOP3.LUT UR38, UR38, UR6, URZ, 0x3c, !UPT ;  /* 0x0000000626267292 */ /* 0x000fe2000f8e3c3f */
[----:B--2---:R-:W-:Y:S02]  /*10ca0*/  ISETP.GE.AND P0, PT, R216, R5, PT ;  /* 0x00000005d800720c */ /* 0x004fe40003f06270 */
[----:B-1----:R-:W-:-:S04]  /*10cb0*/  SHF.R.U32.HI R3, RZ, 0x7, R0 ;  /* 0x00000007ff037819 */ /* 0x002fc80000011600 */
[----:B------:R-:W-:Y:S01]  /*10cc0*/  LOP3.LUT R3, R3, 0x1, RZ, 0xc0, !PT ;  /* 0x0000000103037812 */ /* 0x000fe200078ec0ff */
[C---:B0-----:R-:W-:Y:S01]  /*10cd0*/  IMAD.SHL.U32 R217, R6.reuse, 0x2, RZ ;  /* 0x0000000206d97824 */ /* 0x041fe200078e00ff */
[----:B------:R-:W-:Y:S02]  /*10ce0*/  SHF.R.U32.HI R0, RZ, 0x2, R6 ;  /* 0x00000002ff007819 */ /* 0x000fe40000011606 */
[----:B------:R-:W-:Y:S01]  /*10cf0*/  LOP3.LUT R11, R6, 0x60, RZ, 0xc0, !PT ;  /* 0x00000060060b7812 */ /* 0x000fe200078ec0ff */
[----:B------:R-:W-:Y:S01]  /*10d00*/  IMAD.SHL.U32 R10, R3, 0x40, RZ ;  /* 0x00000040030a7824 */ /* 0x000fe200078e00ff */
[----:B------:R-:W-:Y:S02]  /*10d10*/  LOP3.LUT R0, R0, 0x7, RZ, 0xc0, !PT ;  /* 0x0000000700007812 */ /* 0x000fe400078ec0ff */
[----:B------:R-:W-:Y:S02]  /*10d20*/  SHF.R.U32.HI R11, RZ, 0x1, R11 ;  /* 0x00000001ff0b7819 */ /* 0x000fe4000001160b */
[----:B------:R-:W-:-:S02]  /*10d30*/  LOP3.LUT R10, R10, 0x40, R0, 0xe2, !PT ;  /* 0x000000400a0a7812 */ /* 0x000fc400078ee200 */
[-C--:B------:R-:W-:Y:S02]  /*10d40*/  IADD3 R0, RZ, -R11.reuse, -R0 ;  /* 0x8000000bff007210 */ /* 0x080fe40007ffe800 */
[----:B------:R-:W-:Y:S02]  /*10d50*/  LOP3.LUT R4, R6, 0x3, RZ, 0xc0, !PT ;  /* 0x0000000306047812 */ /* 0x000fe400078ec0ff */
[----:B------:R-:W-:Y:S01]  /*10d60*/  LOP3.LUT R10, R10, R11, RZ, 0xfc, !PT ;  /* 0x0000000b0a0a7212 */ /* 0x000fe200078efcff */
[----:B------:R-:W-:Y:S02]  /*10d70*/  IMAD R0, R3, -0x40, R0 ;  /* 0xffffffc003007824 */ /* 0x000fe400078e0200 */
[----:B------:R-:W-:Y:S02]  /*10d80*/  IMAD R3, R18, 0xc0, RZ ;  /* 0x000000c012037824 */ /* 0x000fe400078e02ff */
[----:B------:R-:W-:Y:S02]  /*10d90*/  IMAD R4, R4, -0x2, R5 ;  /* 0xfffffffe04047824 */ /* 0x000fe400078e0205 */
[----:B------:R-:W-:Y:S01]  /*10da0*/  IMAD.MOV.U32 R11, RZ, RZ, RZ ;  /* 0x000000ffff0b7224 */ /* 0x000fe200078e00ff */
[----:B------:R-:W-:-:S02]  /*10db0*/  IADD3 R0, -R3, UR4, R0 ;  /* 0x0000000403007c10 */ /* 0x000fc4000fffe100 */
[----:B------:R-:W-:Y:S01]  /*10dc0*/  ISETP.GE.OR P0, PT, R3, UR4, P0 ;  /* 0x0000000403007c0c */ /* 0x000fe20008706670 */
[----:B------:R-:W-:Y:S01]  /*10dd0*/  UIMAD.WIDE.U32 UR4, UR39, -0x55555555, URZ ;  /* 0xaaaaaaab270478a5 */ /* 0x000fe2000f8e003f */
[----:B------:R-:W-:Y:S01]  /*10de0*/  IADD3 R3, -R216, R4, RZ ;  /* 0x00000004d8037210 */ /* 0x000fe20007ffe1ff */
[----:B------:R-:W-:Y:S01]  /*10df0*/  IMAD.WIDE R10, R18, 0xc0, R10 ;  /* 0x000000c0120a7825 */ /* 0x000fe200078e020a */
[----:B------:R-:W-:Y:S01]  /*10e00*/  LOP3.LUT R216, R216, 0x6, R217, 0xf8, !PT ;  /* 0x00000006d8d87812 */ /* 0x000fe200078ef8d9 */
[----:B------:R-:W-:Y:S01]  /*10e10*/  USHF.R.U32.HI UR4, URZ, 0x1, UR5 ;  /* 0x000000013f047899 */ /* 0x000fe20008011605 */
[----:B------:R-:W-:Y:S02]  /*10e20*/  SHF.R.S32.HI R4, RZ, 0x1f, R23 ;  /* 0x0000001fff047819 */ /* 0x000fe40000011417 */
[--C-:B------:R-:W-:Y:S01]  /*10e30*/  SHF.R.S32.HI R217, RZ, 0x1f, R216.reuse ;  /* 0x0000001fffd97819 */ /* 0x100fe200000114d8 */
[----:B------:R-:W-:Y:S02]  /*10e40*/  UIMAD UR39, UR4, -0x3, UR39 ;  /* 0xfffffffd042778a4 */ /* 0x000fe4000f8e0227 */
[----:B------:R-:W-:Y:S01]  /*10e50*/  IMAD R5, R4, UR8, RZ ;  /* 0x0000000804057c24 */ /* 0x000fe2000f8e02ff */
[----:B------:R-:W-:Y:S01]  /*10e60*/  @UP1 ULOP3.LUT UR38, UR38, 0x1, UR4, 0x78, !UPT ;  /* 0x0000000126261892 */ /* 0x000fe2000f8e7804 */
[----:B------:R-:W-:-:S04]  /*10e70*/  IMAD.WIDE.U32 R6, R23, UR8, R216 ;  /* 0x0000000817067c25 */ /* 0x000fc8000f8e00d8 */
[----:B------:R-:W-:-:S04]  /*10e80*/  IMAD R5, R23, UR9, R5 ;  /* 0x0000000917057c24 */ /* 0x000fc8000f8e0205 */
[----:B------:R-:W-:Y:S01]  /*10e90*/  IMAD.IADD R7, R7, 0x1, R5 ;  /* 0x0000000107077824 */ /* 0x000fe200078e0205 */
[----:B------:R-:W-:Y:S06]  /*10ea0*/  @P0 BRA `(.L_x_28) ;  /* 0x0000019400e00947 */ /* 0x000fec0003800000 */
[----:B------:R-:W0:Y:S01]  /*10eb0*/  LDC.64 R18, c[0x0][0x5c8] ;  /* 0x00017200ff127b82 */ /* 0x000e220000000a00 */
[----:B------:R-:W-:Y:S01]  /*10ec0*/  FSETP.NEU.AND P0, PT, R16, RZ, PT ;  /* 0x000000ff1000720b */ /* 0x000fe20003f0d000 */
[----:B------:R-:W-:Y:S01]  /*10ed0*/  BSSY B0, `(.L_x_28) ;  /* 0x0001975000007945 */ /* 0x000fe20003800000 */
[----:B------:R-:W-:-:S04]  /*10ee0*/  ISETP.GT.AND P5, PT, R3, RZ, PT ;  /* 0x000000ff0300720c */ /* 0x000fc80003fa4270 */
[----:B------:R-:W-:Y:S01]  /*10ef0*/  ISETP.GT.AND P1, PT, R0, RZ, P5 ;  /* 0x000000ff0000720c */ /* 0x000fe20002f24270 */
[-C--:B0-----:R-:W-:Y:S02]  /*10f00*/  IMAD R14, R11, R18.reuse, RZ ;  /* 0x000000120b0e7224 */ /* 0x081fe400078e02ff */
[----:B------:R-:W-:-:S04]  /*10f10*/  IMAD.WIDE.U32 R6, R10, R18, R6 ;  /* 0x000000120a067225 */ /* 0x000fc800078e0006 */
[----:B------:R-:W-:-:S04]  /*10f20*/  IMAD R14, R10, R19, R14 ;  /* 0x000000130a0e7224 */ /* 0x000fc800078e020e */
[----:B------:R-:W-:Y:S01]  /*10f30*/  IMAD.IADD R14, R7, 0x1, R14 ;  /* 0x00000001070e7824 */ /* 0x000fe200078e020e */
[----:B------:R-:W-:Y:S06]  /*10f40*/  @!P0 BRA `(.L_x_29) ;  /* 0x0000011800708947 */ /* 0x000fec0003800000 */
[----:B------:R-:W0:Y:S01]  /*10f50*/  LDC.64 R220, c[0x0][0x5b8] ;  /* 0x00016e00ffdc7b82 */ /* 0x000e220000000a00 */
[----:B------:R-:W2:Y:S01]  /*10f60*/  LDL.LU R15, [R1+0x180] ;  /* 0x00018000010f7983 */ /* 0x000ea20000300800 */
[----:B------:R-:W-:-:S06]  /*10f70*/  ULDC.64 UR4, c[0x0][0x5c0] ;  /* 0x0001700000047ab9 */ /* 0x000fcc0000000a00 */
[----:B------:R-:W1:Y:S08]  /*10f80*/  LDC.64 R8, c[0x0][0x5b0] ;  /* 0x00016c00ff087b82 */ /* 0x000e700000000a00 */
[----:B------:R-:W3:Y:S01]  /*10f90*/  LDC.64 R20, c[0x0][0x5a8] ;  /* 0x00016a00ff147b82 */ /* 0x000ee20000000a00 */
[-C--:B0-----:R-:W-:Y:S02]  /*10fa0*/  IMAD R226, R4, R220.reuse, RZ ;  /* 0x000000dc04e27224 */ /* 0x081fe400078e02ff */
[----:B------:R-:W-:-:S04]  /*10fb0*/  IMAD.WIDE.U32 R222, R23, R220, R216 ;  /* 0x000000dc17de7225 */ /* 0x000fc800078e00d8 */
[----:B------:R-:W-:Y:S02]  /*10fc0*/  IMAD R226, R23, R221, R226 ;  /* 0x000000dd17e27224 */ /* 0x000fe400078e02e2 */
[-C--:B-1----:R-:W-:Y:S02]  /*10fd0*/  IMAD R227, R11, R8.reuse, RZ ;  /* 0x000000080be37224 */ /* 0x082fe400078e02ff */
[----:B------:R-:W-:Y:S02]  /*10fe0*/  IMAD.IADD R219, R223, 0x1, R226 ;  /* 0x00000001dfdb7824 */ /* 0x000fe400078e02e2 */
[----:B------:R-:W-:Y:S02]  /*10ff0*/  IMAD.MOV.U32 R218, RZ, RZ, R222 ;  /* 0x000000ffffda7224 */ /* 0x000fe400078e00de */
[C---:B------:R-:W-:Y:S02]  /*11000*/  IMAD R227, R10.reuse, R9, R227 ;  /* 0x000000090ae37224 */ /* 0x040fe400078e02e3 */
[----:B------:R-:W-:-:S05]  /*11010*/  IMAD.WIDE.U32 R4, R10, R8, R218 ;  /* 0x000000080a047225 */ /* 0x000fca00078e00da */
[----:B------:R-:W-:Y:S02]  /*11020*/  IADD3 R5, R5, R227, RZ ;  /* 0x000000e305057210 */ /* 0x000fe40007ffe0ff */
[----:B---3--:R-:W-:-:S04]  /*11030*/  LEA R12, P0, R4, R20, 0x1 ;  /* 0x00000014040c7211 */ /* 0x008fc800078008ff */
[----:B------:R-:W-:-:S05]  /*11040*/  LEA.HI.X R13, R4, R21, R5, 0x1, P0 ;  /* 0x00000015040d7211 */ /* 0x000fca00000f0c05 */
[----:B------:R-:W3:Y:S01]  /*11050*/  @P1 LDG.E.LTC128B.U16 R221, desc[UR36][R12.64] ;  /* 0x000000240cdd1981 */ /* 0x000ee2000c1e1520 */
[----:B------:R-:W-:Y:S01]  /*11060*/  ISETP.GT.AND P3, PT, R3, 0x1, PT ;  /* 0x000000010300780c */ /* 0x000fe20003f64270 */
[----:B------:R-:W-:Y:S01]  /*11070*/  BSSY B1, `(.L_x_30) ;  /* 0x0000013000017945 */ /* 0x000fe20003800000 */
[----:B------:R-:W-:-:S11]  /*11080*/  LOP3.LUT R17, R17, 0xfffffffd, RZ, 0xc0, !PT ;  /* 0xfffffffd11117812 */ /* 0x000fd600078ec0ff */
[----:B------:R-:W-:Y:S01]  /*11090*/  @P3 LOP3.LUT R17, R17, 0x2, RZ, 0xfc, !PT ;  /* 0x0000000211113812 */ /* 0x000fe200078efcff */
[----:B---3--:R-:W-:-:S05]  /*110a0*/  HADD2.F32 R4, -RZ, R221.H0_H0 ;  /* 0x200000ddff047230 */ /* 0x008fca0000004100 */
[----:B------:R-:W-:-:S04]  /*110b0*/  FMUL R4, R4, R16 ;  /* 0x0000001004047220 */ /* 0x000fc80000400000 */
[----:B--2---:R-:W-:Y:S01]  /*110c0*/  FFMA R7, R15, R2, R4 ;  /* 0x000000020f077223 */ /* 0x004fe20000000004 */
[----:B------:R-:W-:-:S04]  /*110d0*/  LEA R4, P0, R6, UR4, 0x1 ;  /* 0x0000000406047c11 */ /* 0x000fc8000f8008ff */
[----:B------:R-:W-:Y:S02]  /*110e0*/  LEA.HI.X R5, R6, UR5, R14, 0x1, P0 ;  /* 0x0000000506057c11 */ /* 0x000fe400080f0c0e */
[----:B------:R-:W-:-:S05]  /*110f0*/  F2FP.F16.F32.PACK_AB R6, RZ, R7 ;  /* 0x00000007ff06723e */ /* 0x000fca00000000ff */
[----:B------:R0:W-:Y:S02]  /*11100*/  @P1 STG.E.U16 desc[UR36][R4.64], R6 ;  /* 0x0000000604001986 */ /* 0x0001e4000c101524 */
[----:B0-----:R-:W-:-:S04]  /*11110*/  IMAD.WIDE.U32 R6, R10, R8, R216 ;  /* 0x000000080a067225 */ /* 0x001fc800078e00d8 */
[----:B------:R-:W-:Y:S02]  /*11120*/  IMAD.IADD R7, R227, 0x1, R7 ;  /* 0x00000001e3077824 */ /* 0x000fe400078e0207 */
[----:B------:R-:W-:-:S04]  /*11130*/  IMAD.WIDE.U32 R6, R23, R220, R6 ;  /* 0x000000dc17067225 */ /* 0x000fc800078e0006 */
[----:B------:R-:W-:Y:S01]  /*11140*/  IMAD.IADD R7, R226, 0x1, R7 ;  /* 0x00000001e2077824 */ /* 0x000fe200078e0207 */
[----:B------:R-:W-:-:S04]  /*11150*/  LEA R14, P0, R6, R20, 0x1 ;  /* 0x00000014060e7211 */ /* 0x000fc800078008ff */
[----:B------:R-:W-:Y:S02]  /*11160*/  LEA.HI.X R15, R6, R21, R7, 0x1, P0 ;  /* 0x00000015060f7211 */ /* 0x000fe400000f0c07 */
[----:B------:R-:W-:-:S13]  /*11170*/  ISETP.GT.AND P0, PT, R0, RZ, P3 ;  /* 0x000000ff0000720c */ /* 0x000fda0001f04270 */
[----:B------:R-:W-:Y:S05]  /*11180*/  @!P0 BRA `(.L_x_31) ;  /* 0x0000000000048947 */ /* 0x000fea0003800000 */
[----:B------:R0:W5:Y:S02]  /*11190*/  LDG.E.LTC128B.U16 R221, desc[UR36][R14.64+0x2] ;  /* 0x000002240edd7981 */ /* 0x000164000c1e1520 */
.L_x_31:
[----:B------:R-:W-:Y:S05]  /*111a0*/  BSYNC B1 ;  /* 0x0000000000017941 */ /* 0x000fea0003800000 */
.L_x_30:
[----:B------:R-:W2:Y:S01]  /*111b0*/  LDL.LU R7, [R1+0x184] ;  /* 0x0001840001077983 */ /* 0x000ea20000300800 */
[----:B-----5:R-:W-:Y:S01]  /*111c0*/  HADD2.F32 R6, -RZ, R221.H0_H0 ;  /* 0x200000ddff067230 */ /* 0x020fe20000004100 */
[C---:B------:R-:W-:Y:S01]  /*111d0*/  SHF.L.U64.HI R225, R8.reuse, 0x3, R9 ;  /* 0x0000000308e17819 */ /* 0x040fe20000010209 */
[----:B------:R-:W-:Y:S01]  /*111e0*/  IMAD.SHL.U32 R224, R8, 0x8, RZ ;  /* 0x0000000808e07824 */ /* 0x000fe200078e00ff */
[----:B------:R-:W3:Y:S02]  /*111f0*/  LDL.LU R228, [R1+0x188] ;  /* 0x0001880001e47983 */ /* 0x000ee40000300800 */
[----:B------:R-:W-:-:S04]  /*11200*/  FMUL R6, R6, R16 ;  /* 0x0000001006067220 */ /* 0x000fc80000400000 */
[----:B--2---:R-:W-:-:S05]  /*11210*/  FFMA R6, R7, R2, R6 ;  /* 0x0000000207067223 */ /* 0x004fca0000000006 */
[----:B------:R-:W-:-:S05]  /*11220*/  F2FP.F16.F32.PACK_AB R6, RZ, R6 ;  /* 0x00000006ff06723e */ /* 0x000fca00000000ff */
[----:B------:R1:W-:Y:S01]  /*11230*/  @P0 STG.E.U16 desc[UR36][R4.64+0x2], R6 ;  /* 0x0000020604000986 */ /* 0x0003e2000c101524 */
[----:B------:R-:W-:Y:S01]  /*11240*/  ISETP.GT.AND P0, PT, R0, 0x8, P5 ;  /* 0x000000080000780c */ /* 0x000fe20002f04270 */
[----:B-1----:R-:W-:-:S04]  /*11250*/  IMAD.WIDE.U32 R6, R10, R8, R224 ;  /* 0x000000080a067225 */ /* 0x002fc800078e00e0 */
[----:B------:R-:W-:Y:S01]  /*11260*/  IMAD.IADD R227, R227, 0x1, R7 ;  /* 0x00000001e3e37824 */ /* 0x000fe200078e0207 */
[----:B------:R-:W-:-:S05]  /*11270*/  IADD3 R7, P1, R222, R6, RZ ;  /* 0x00000006de077210 */ /* 0x000fca0007f3e0ff */
[----:B------:R-:W-:Y:S01]  /*11280*/  IMAD.X R13, R227, 0x1, R219, P1 ;  /* 0x00000001e30d7824 */ /* 0x000fe200008e06db */
[----:B------:R-:W-:-:S04]  /*11290*/  LEA R12, P1, R7, R20, 0x1 ;  /* 0x00000014070c7211 */ /* 0x000fc800078208ff */
[----:B------:R-:W-:-:S05]  /*112a0*/  LEA.HI.X R13, R7, R21, R13, 0x1, P1 ;  /* 0x00000015070d7211 */ /* 0x000fca00008f0c0d */
[----:B------:R-:W2:Y:S01]  /*112b0*/  @P0 LDG.E.LTC128B.U16 R221, desc[UR36][R12.64] ;  /* 0x000000240cdd0981 */ /* 0x000ea2000c1e1520 */
[----:B------:R-:W-:Y:S01]  /*112c0*/  IADD3 R6, P1, R216, R6, RZ ;  /* 0x00000006d8067210 */ /* 0x000fe20007f3e0ff */
[C---:B------:R-:W-:Y:S01]  /*112d0*/  IMAD.SHL.U32 R233, R18.reuse, 0x10, RZ ;  /* 0x0000001012e97824 */ /* 0x040fe200078e00ff */
[----:B------:R-:W-:Y:S01]  /*112e0*/  SHF.L.U64.HI R232, R18, 0x4, R19 ;  /* 0x0000000412e87819 */ /* 0x000fe20000010213 */
[----:B------:R-:W-:Y:S01]  /*112f0*/  BSSY B1, `(.L_x_32) ;  /* 0x0000011000017945 */ /* 0x000fe20003800000 */
[----:B------:R-:W-:-:S03]  /*11300*/  IADD3.X R7, R217, R227, RZ, P1, !PT ;  /* 0x000000e3d9077210 */ /* 0x000fc60000ffe4ff */
[----:B------:R-:W-:-:S04]  /*11310*/  IMAD.WIDE.U32 R6, R23, R220, R6 ;  /* 0x000000dc17067225 */ /* 0x000fc800078e0006 */
[----:B------:R-:W-:Y:S02]  /*11320*/  IMAD.IADD R7, R226, 0x1, R7 ;  /* 0x00000001e2077824 */ /* 0x000fe400078e0207 */
[----:B--2---:R-:W-:-:S05]  /*11330*/  HADD2.F32 R12, -RZ, R221.H0_H0 ;  /* 0x200000ddff0c7230 */ /* 0x004fca0000004100 */
[----:B------:R-:W-:-:S04]  /*11340*/  FMUL R12, R12, R16 ;  /* 0x000000100c0c7220 */ /* 0x000fc80000400000 */
[----:B---3--:R-:W-:Y:S01]  /*11350*/  FFMA R227, R228, R2, R12 ;  /* 0x00000002e4e37223 */ /* 0x008fe2000000000c */
[----:B------:R-:W-:-:S04]  /*11360*/  LEA R12, P1, R6, R20, 0x1 ;  /* 0x00000014060c7211 */ /* 0x000fc800078208ff */
[----:B------:R-:W-:Y:S02]  /*11370*/  LEA.HI.X R13, R6, R21, R7, 0x1, P1 ;  /* 0x00000015060d7211 */ /* 0x000fe400008f0c07 */
[----:B------:R-:W-:Y:S02]  /*11380*/  F2FP.F16.F32.PACK_AB R7, RZ, R227 ;  /* 0x000000e3ff07723e */ /* 0x000fe400000000ff */
[----:B------:R-:W-:Y:S02]  /*11390*/  IADD3 R6, P2, R233, R4, RZ ;  /* 0x00000004e9067210 */ /* 0x000fe40007f5e0ff */
[----:B------:R-:W-:Y:S02]  /*113a0*/  PRMT R227, R7, 0x7610, R227 ;  /* 0x0000761007e37816 */ /* 0x000fe400000000e3 */
[----:B------:R-:W-:Y:S01]  /*113b0*/  ISETP.GT.AND P1, PT, R0, 0x8, P3 ;  /* 0x000000080000780c */ /* 0x000fe20001f24270 */
[----:B------:R-:W-:-:S05]  /*113c0*/  IMAD.X R7, R232, 0x1, R5, P2 ;  /* 0x00000001e8077824 */ /* 0x000fca00010e0605 */
[----:B------:R1:W-:Y:S07]  /*113d0*/  @P0 STG.E.U16 desc[UR36][R6.64], R227 ;  /* 0x000000e306000986 */ /* 0x0003ee000c101524 */
[----:B------:R-:W-:Y:S05]  /*113e0*/  @!P1 BRA `(.L_x_33) ;  /* 0x0000000000049947 */ /* 0x000fea0003800000 */
[----:B------:R2:W5:Y:S02]  /*113f0*/  LDG.E.LTC128B.U16 R221, desc[UR36][R12.64+0x2] ;  /* 0x000002240cdd7981 */ /* 0x000564000c1e1520 */
.L_x_33:
[----:B------:R-:W-:Y:S05]  /*11400*/  BSYNC B1 ;  /* 0x0000000000017941 */ /* 0x000fea0003800000 */
.L_x_32:
[----:B------:R-:W3:Y:S01]  /*11410*/  LDL.LU R228, [R1+0x18c] ;  /* 0x00018c0001e47983 */ /* 0x000ee20000300800 */
[----:B-1---5:R-:W-:Y:S01]  /*11420*/  HADD2.F32 R227, -RZ, R221.H0_H0 ;  /* 0x200000ddffe37230 */ /* 0x022fe20000004100 */
[----:B------:R-:W-:Y:S01]  /*11430*/  ISETP.GT.AND P3, PT, R3, 0x8, PT ;  /* 0x000000080300780c */ /* 0x000fe20003f64270 */
[----:B------:R-:W-:Y:S01]  /*11440*/  BSSY B1, `(.L_x_34) ;  /* 0x000000a000017945 */ /* 0x000fe20003800000 */
[----:B------:R-:W-:Y:S02]  /*11450*/  LOP3.LUT R17, R17, 0xfffffffb, RZ, 0xc0, !PT ;  /* 0xfffffffb11117812 */ /* 0x000fe400078ec0ff */
[----:B------:R-:W-:Y:S01]  /*11460*/  FMUL R227, R227, R16 ;  /* 0x00000010e3e37220 */ /* 0x000fe20000400000 */
[----:B------:R-:W-:-:S08]  /*11470*/  ISETP.GT.AND P0, PT, R0, RZ, P3 ;  /* 0x000000ff0000720c */ /* 0x000fd00001f04270 */
[----:B------:R-:W-:Y:S01]  /*11480*/  @P3 LOP3.LUT R17, R17, 0x4, RZ, 0xfc, !PT ;  /* 0x0000000411113812 */ /* 0x000fe200078efcff */
[----:B---3--:R-:W-:-:S05]  /*11490*/  FFMA R227, R228, R2, R227 ;  /* 0x00000002e4e37223 */ /* 0x008fca00000000e3 */
[----:B------:R-:W-:-:S05]  /*114a0*/  F2FP.F16.F32.PACK_AB R227, RZ, R227 ;  /* 0x000000e3ffe3723e */ /* 0x000fca00000000ff */
[----:B------:R1:W-:Y:S01]  /*114b0*/  @P1 STG.E.U16 desc[UR36][R6.64+0x2], R227 ;  /* 0x000002e306001986 */ /* 0x0003e2000c101524 */
[----:B------:R-:W-:Y:S05]  /*114c0*/  @!P0 BRA `(.L_x_35) ;  /* 0x0000000000048947 */ /* 0x000fea0003800000 */
[----:B------:R3:W5:Y:S02]  /*114d0*/  LDG.E.LTC128B.U16 R221, desc[UR36][R14.64+0x10] ;  /* 0x000010240edd7981 */ /* 0x000764000c1e1520 */
.L_x_35:
[----:B------:R-:W-:Y:S05]  /*114e0*/  BSYNC B1 ;  /* 0x0000000000017941 */ /* 0x000fea0003800000 */
.L_x_34:
[----:B------:R-:W4:Y:S01]  /*114f0*/  LDL.LU R228, [R1+0x190] ;  /* 0x0001900001e47983 */ /* 0x000f220000300800 */
[----:B-1---5:R-:W-:Y:S01]  /*11500*/  HADD2.F32 R227, -RZ, R221.H0_H0 ;  /* 0x200000ddffe37230 */ /* 0x022fe20000004100 */
[----:B------:R-:W-:Y:S01]  /*11510*/  ISETP.GT.AND P2, PT, R3, 0x9, PT ;  /* 0x000000090300780c */ /* 0x000fe20003f44270 */
[----:B------:R-:W-:Y:S01]  /*11520*/  BSSY B1, `(.L_x_36) ;  /* 0x000000a000017945 */ /* 0x000fe20003800000 */
[----:B------:R-:W-:Y:S02]  /*11530*/  LOP3.LUT R17, R17, 0xfffffff7, RZ, 0xc0, !PT ;  /* 0xfffffff711117812 */ /* 0x000fe400078ec0ff */
[----:B------:R-:W-:Y:S01]  /*11540*/  FMUL R227, R227, R16 ;  /* 0x00000010e3e37220 */ /* 0x000fe20000400000 */
[----:B------:R-:W-:-:S08]  /*11550*/  ISETP.GT.AND P1, PT, R0, RZ, P2 ;  /* 0x000000ff0000720c */ /* 0x000fd00001724270 */
[----:B------:R-:W-:Y:S01]  /*11560*/  @P2 LOP3.LUT R17, R17, 0x8, RZ, 0xfc, !PT ;  /* 0x0000000811112812 */ /* 0x000fe200078efcff */
[----:B----4-:R-:W-:-:S05]  /*11570*/  FFMA R227, R228, R2, R227 ;  /* 0x00000002e4e37223 */ /* 0x010fca00000000e3 */
[----:B------:R-:W-:-:S05]  /*11580*/  F2FP.F16.F32.PACK_AB R227, RZ, R227 ;  /* 0x000000e3ffe3723e */ /* 0x000fca00000000ff */
[----:B------:R1:W-:Y:S01]  /*11590*/  @P0 STG.E.U16 desc[UR36][R4.64+0x10], R227 ;  /* 0x000010e304000986 */ /* 0x0003e2000c101524 */
[----:B------:R-:W-:Y:S05]  /*115a0*/  @!P1 BRA `(.L_x_37) ;  /* 0x0000000000049947 */ /* 0x000fea0003800000 */
[----:B------:R4:W5:Y:S02]  /*115b0*/  LDG.E.LTC128B.U16 R221, desc[UR36][R14.64+0x12] ;  /* 0x000012240edd7981 */ /* 0x000964000c1e1520 */
.L_x_37:
[----:B------:R-:W-:Y:S05]  /*115c0*/  BSYNC B1 ;  /* 0x0000000000017941 */ /* 0x000fea0003800000 */
.L_x_36:
[----:B------:R-:W2:Y:S01]  /*115d0*/  LDL.LU R228, [R1+0x194] ;  /* 0x0001940001e47983 */ /* 0x000ea20000300800 */
[----:B-1---5:R-:W-:Y:S01]  /*115e0*/  HADD2.F32 R227, -RZ, R221.H0_H0 ;  /* 0x200000ddffe37230 */ /* 0x022fe20000004100 */
[----:B------:R-:W-:Y:S01]  /*115f0*/  ISETP.GT.AND P0, PT, R0, 0x8, P3 ;  /* 0x000000080000780c */ /* 0x000fe20001f04270 */
[----:B------:R-:W-:Y:S03]  /*11600*/  BSSY B1, `(.L_x_38) ;  /* 0x0000007000017945 */ /* 0x000fe60003800000 */
[----:B------:R-:W-:-:S04]  /*11610*/  FMUL R227, R227, R16 ;  /* 0x00000010e3e37220 */ /* 0x000fc80000400000 */
[----:B--2---:R-:W-:-:S05]  /*11620*/  FFMA R227, R228, R2, R227 ;  /* 0x00000002e4e37223 */ /* 0x004fca00000000e3 */
[----:B------:R-:W-:-:S05]  /*11630*/  F2FP.F16.F32.PACK_AB R227, RZ, R227 ;  /* 0x000000e3ffe3723e */ /* 0x000fca00000000ff */
[----:B------:R1:W-:Y:S01]  /*11640*/  @P1 STG.E.U16 desc[UR36][R4.64+0x12], R227 ;  /* 0x000012e304001986 */ /* 0x0003e2000c101524 */
[----:B------:R-:W-:Y:S05]  /*11650*/  @!P0 BRA `(.L_x_39) ;  /* 0x0000000000048947 */ /* 0x000fea0003800000 */
[----:B------:R2:W5:Y:S02]  /*11660*/  LDG.E.LTC128B.U16 R221, desc[UR36][R12.64+0x10] ;  /* 0x000010240cdd7981 */ /* 0x000564000c1e1520 */
.L_x_39:
[----:B------:R-:W-:Y:S05]  /*11670*/  BSYNC B1 ;  /* 0x0000000000017941 */ /* 0x000fea0003800000 */
.L_x_38:
[----:B------:R-:W3:Y:S01]  /*11680*/  LDL.LU R228, [R1+0x198] ;  /* 0x0001980001e47983 */ /* 0x000ee20000300800 */
[----:B-1---5:R-:W-:Y:S01]  /*11690*/  HADD2.F32 R227, -RZ, R221.H0_H0 ;  /* 0x200000ddffe37230 */ /* 0x022fe20000004100 */
[----:B------:R-:W-:Y:S01]  /*116a0*/  ISETP.GT.AND P1, PT, R0, 0x8, P2 ;  /* 0x000000080000780c */ /* 0x000fe20001724270 */
[----:B------:R-:W-:Y:S03]  /*116b0*/  BSSY B1, `(.L_x_40) ;  /* 0x0000007000017945 */ /* 0x000fe60003800000 */
[----:B------:R-:W-:-:S04]  /*116c0*/  FMUL R227, R227, R16 ;  /* 0x00000010e3e37220 */ /* 0x000fc80000400000 */
[----:B---3--:R-:W-:-:S05]  /*116d0*/  FFMA R227, R228, R2, R227 ;  /* 0x00000002e4e37223 */ /* 0x008fca00000000e3 */
[----:B------:R-:W-:-:S05]  /*116e0*/  F2FP.F16.F32.PACK_AB R227, RZ, R227 ;  /* 0x000000e3ffe3723e */ /* 0x000fca00000000ff */
[----:B------:R1:W-:Y:S01]  /*116f0*/  @P0 STG.E.U16 desc[UR36][R6.64+0x10], R227 ;  /* 0x000010e306000986 */ /* 0x0003e2000c101524 */
[----:B------:R-:W-:Y:S05]  /*11700*/  @!P1 BRA `(.L_x_41) ;  /* 0x0000000000049947 */ /* 0x000fea0003800000 */
[----:B------:R3:W5:Y:S02]  /*11710*/  LDG.E.LTC128B.U16 R221, desc[UR36][R12.64+0x12] ;  /* 0x000012240cdd7981 */ /* 0x000764000c1e1520 */
.L_x_41:
[----:B------:R-:W-:Y:S05]  /*11720*/  BSYNC B1 ;  /* 0x0000000000017941 */ /* 0x000fea0003800000 */
.L_x_40:
[----:B------:R-:W2:Y:S01]  /*11730*/  LDL.LU R228, [R1+0x19c] ;  /* 0x00019c0001e47983 */ /* 0x000ea20000300800 */
[----:B-1---5:R-:W-:Y:S01]  /*11740*/  HADD2.F32 R227, -RZ, R221.H0_H0 ;  /* 0x200000ddffe37230 */ /* 0x022fe20000004100 */
[----:B------:R-:W-:Y:S01]  /*11750*/  ISETP.GT.AND P2, PT, R3, 0x10, PT ;  /* 0x000000100300780c */ /* 0x000fe20003f44270 */
[----:B------:R-:W-:Y:S01]  /*11760*/  BSSY B1, `(.L_x_42) ;  /* 0x000000a000017945 */ /* 0x000fe20003800000 */
[----:B------:R-:W-:Y:S02]  /*11770*/  LOP3.LUT R17, R17, 0xffffffef, RZ, 0xc0, !PT ;  /* 0xffffffef11117812 */ /* 0x000fe400078ec0ff */
[----:B------:R-:W-:Y:S01]  /*11780*/  FMUL R227, R227, R16 ;  /* 0x00000010e3e37220 */ /* 0x000fe20000400000 */
[----:B------:R-:W-:-:S08]  /*11790*/  ISETP.GT.AND P0, PT, R0, RZ, P2 ;  /* 0x000000ff0000720c */ /* 0x000fd00001704270 */
[----:B------:R-:W-:Y:S01]  /*117a0*/  @P2 LOP3.LUT R17, R17, 0x10, RZ, 0xfc, !PT ;  /* 0x0000001011112812 */ /* 0x000fe200078efcff */
[----:B--2---:R-:W-:-:S05]  /*117b0*/  FFMA R227, R228, R2, R227 ;  /* 0x00000002e4e37223 */ /* 0x004fca00000000e3 */
[----:B------:R-:W-:-:S05]  /*117c0*/  F2FP.F16.F32.PACK_AB R227, RZ, R227 ;  /* 0x000000e3ffe3723e */ /* 0x000fca00000000ff */
[----:B------:R1:W-:Y:S01]  /*117d0*/  @P1 STG.E.U16 desc[UR36][R6.64+0x12], R227 ;  /* 0x000012e306001986 */ /* 0x0003e2000c101524 */
[----:B------:R-:W-:Y:S05]  /*117e0*/  @!P0 BRA `(.L_x_43) ;  /* 0x0000000000048947 */ /* 0x000fea0003800000 */
[----:B------:R2:W5:Y:S02]  /*117f0*/  LDG.E.LTC128B.U16 R221, desc[UR36][R14.64+0x20] ;  /* 0x000020240edd7981 */ /* 0x000564000c1e1520 */
.L_x_43:
[----:B------:R-:W-:Y:S05]  /*11800*/  BSYNC B1 ;  /* 0x0000000000017941 */ /* 0x000fea0003800000 */
.L_x_42:
[----:B------:R-:W3:Y:S01]  /*11810*/  LDL.LU R228, [R1+0x1a0] ;  /* 0x0001a00001e47983 */ /* 0x000ee20000300800 */
[----:B-1---5:R-:W-:Y:S01]  /*11820*/  HADD2.F32 R227, -RZ, R221.H0_H0 ;  /* 0x200000ddffe37230 */ /* 0x022fe20000004100 */
[----:B------:R-:W-:Y:S01]  /*11830*/  ISETP.GT.AND P1, PT, R3, 0x11, PT ;  /* 0x000000110300780c */ /* 0x000fe20003f24270 */
[----:B------:R-:W-:Y:S01]  /*11840*/  BSSY B1, `(.L_x_44) ;  /* 0x000000a000017945 */ /* 0x000fe20003800000 */
[----:B------:R-:W-:Y:S02]  /*11850*/  LOP3.LUT R22, R22, 0xfffffbff, RZ, 0xc0, !PT ;  /* 0xfffffbff16167812 */ /* 0x000fe400078ec0ff */
[----:B------:R-:W-:-:S09]  /*11860*/  FMUL R227, R227, R16 ;  /* 0x00000010e3e37220 */ /* 0x000fd20000400000 */
[----:B------:R-:W-:Y:S01]  /*11870*/  @P1 LOP3.LUT R22, R22, 0x400, RZ, 0xfc, !PT ;  /* 0x0000040016161812 */ /* 0x000fe200078efcff */
[----:B---3--:R-:W-:-:S05]  /*11880*/  FFMA R227, R228, R2, R227 ;  /* 0x00000002e4e37223 */ /* 0x008fca00000000e3 */
[----:B------:R-:W-:-:S05]  /*11890*/  F2FP.F16.F32.PACK_AB R227, RZ, R227 ;  /* 0x000000e3ffe3723e */ /* 0x000fca00000000ff */
[----:B------:R1:W-:Y:S01]  /*118a0*/  @P0 STG.E.U16 desc[UR36][R4.64+0x20], R227 ;  /* 0x000020e304000986 */ /* 0x0003e2000c101524 */
[----:B------:R-:W-:-:S13]  /*118b0*/  ISETP.GT.AND P0, PT, R0, RZ, P1 ;  /* 0x000000ff0000720c */ /* 0x000fda0000f04270 */
[----:B-1----:R-:W-:Y:S05]  /*118c0*/  @!P0 BRA `(.L_x_45) ;  /* 0x0000000000048947 */ /* 0x002fea0003800000 */
[----:B------:R1:W5:Y:S02]  /*118d0*/  LDG.E.LTC128B.U16 R221, desc[UR36][R14.64+0x22] ;  /* 0x000022240edd7981 */ /* 0x000364000c1e1520 */
.L_x_45:
[----:B------:R-:W-:Y:S05]  /*118e0*/  BSYNC B1 ;  /* 0x0000000000017941 */ /* 0x000fea0003800000 */
.L_x_44:
[----:B------:R-:W3:Y:S01]  /*118f0*/  LDL.LU R228, [R1+0x1a4] ;  /* 0x0001a40001e47983 */ /* 0x000ee20000300800 */
[----:B-----5:R-:W-:Y:S01]  /*11900*/  HADD2.F32 R227, -RZ, R221.H0_H0 ;  /* 0x200000ddffe37230 */ /* 0x020fe20000004100 */
[----:B------:R-:W-:Y:S04]  /*11910*/  BSSY B1, `(.L_x_46) ;  /* 0x0000008000017945 */ /* 0x000fe80003800000 */
[----:B------:R-:W-:-:S04]  /*11920*/  FMUL R227, R227, R16 ;  /* 0x00000010e3e37220 */ /* 0x000fc80000400000 */
[----:B---3--:R-:W-:-:S05]  /*11930*/  FFMA R227, R228, R2, R227 ;  /* 0x00000002e4e37223 */ /* 0x008fca00000000e3 */
[----:B------:R-:W-:-:S05]  /*11940*/  F2FP.F16.F32.PACK_AB R227, RZ, R227 ;  /* 0x000000e3ffe3723e */ /* 0x000fca00000000ff */
[----:B------:R3:W-:Y:S01]  /*11950*/  @P0 STG.E.U16 desc[UR36][R4.64+0x22], R227 ;  /* 0x000022e304000986 */ /* 0x0007e2000c101524 */
[----:B------:R-:W-:-:S13]  /*11960*/  ISETP.GT.AND P0, PT, R0, 0x8, P2 ;  /* 0x000000080000780c */ /* 0x000fda0001704270 */
[----:B---3--:R-:W-:Y:S05]  /*11970*/  @!P0 BRA `(.L_x_47) ;  /* 0x0000000000048947 */ /* 0x008fea0003800000 */
[----:B------:R3:W5:Y:S02]  /*11980*/  LDG.E.LTC128B.U16 R221, desc[UR36][R12.64+0x20] ;  /* 0x000020240cdd7981 */ /* 0x000764000c1e1520 */
.L_x_47:
[----:B------:R-:W-:Y:S05]  /*11990*/  BSYNC B1 ;  /* 0x0000000000017941 */ /* 0x000fea0003800000 */
.L_x_46:
[----:B------:R-:W2:Y:S01]  /*119a0*/  LDL.LU R228, [R1+0x1a8] ;  /* 0x0001a80001e47983 */ /* 0x000ea20000300800 */
[----:B-----5:R-:W-:Y:S01]  /*119b0*/  HADD2.F32 R227, -RZ, R221.H0_H0 ;  /* 0x200000ddffe37230 */ /* 0x020fe20000004100 */
[----:B------:R-:W-:Y:S04]  /*119c0*/  BSSY B1, `(.L_x_48) ;  /* 0x0000008000017945 */ /* 0x000fe80003800000 */
[----:B------:R-:W-:-:S04]  /*119d0*/  FMUL R227, R227, R16 ;  /* 0x00000010e3e37220 */ /* 0x000fc80000400000 */
[----:B--2---:R-:W-:-:S05]  /*119e0*/  FFMA R227, R228, R2, R227 ;  /* 0x00000002e4e37223 */ /* 0x004fca00000000e3 */
[----:B------:R-:W-:-:S05]  /*119f0*/  F2FP.F16.F32.PACK_AB R227, RZ, R227 ;  /* 0x000000e3ffe3723e */ /* 0x000fca00000000ff */
[----:B------:R2:W-:Y:S01]  /*11a00*/  @P0 STG.E.U16 desc[UR36][R6.64+0x20], R227 ;  /* 0x000020e306000986 */ /* 0x0005e2000c101524 */
[----:B------:R-:W-:-:S13]  /*11a10*/  ISETP.GT.AND P0, PT, R0, 0x8, P1 ;  /* 0x000000080000780c */ /* 0x000fda0000f04270 */
[----:B--2---:R-:W-:Y:S05]  /*11a20*/  @!P0 BRA `(.L_x_49) ;  /* 0x0000000000048947 */ /* 0x004fea0003800000 */
[----:B------:R2:W5:Y:S02]  /*11a30*/  LDG.E.LTC128B.U16 R221, desc[UR36][R12.64+0x22] ;  /* 0x000022240cdd7981 */ /* 0x000564000c1e1520 */
.L_x_49:
[----:B------:R-:W-:Y:S05]  /*11a40*/  BSYNC B1 ;  /* 0x0000000000017941 */ /* 0x000fea0003800000 */
.L_x_48:
[----:B------:R-:W3:Y:S01]  /*11a50*/  LDL.LU R228, [R1+0x1ac] ;  /* 0x0001ac0001e47983 */ /* 0x000ee20000300800 */
[----:B-----5:R-:W-:Y:S01]  /*11a60*/  HADD2.F32 R227, -RZ, R221.H0_H0 ;  /* 0x200000ddffe37230 */ /* 0x020fe20000004100 */
        /* <DEDUP_REMOVED lines=9> */
[----:B---3--:R-:W-:Y:S05]  /*11b00*/  @!P0 BRA `(.L_x_51) ;  /* 0x0000000000048947 */ /* 0x008fea0003800000 */
[----:B------:R3:W5:Y:S02]  /*11b10*/  LDG.E.LTC128B.U16 R221, desc[UR36][R14.64+0x30] ;  /* 0x000030240edd7981 */ /* 0x000764000c1e1520 */
.L_x_51:
[----:B------:R-:W-:Y:S05]  /*11b20*/  BSYNC B1 ;  /* 0x0000000000017941 */ /* 0x000fea0003800000 */
.L_x_50:
[----:B------:R-:W2:Y:S01]  /*11b30*/  LDL.LU R228, [R1+0x1b0] ;  /* 0x0001b00001e47983 */ /* 0x000ea20000300800 */
[----:B-----5:R-:W-:Y:S01]  /*11b40*/  HADD2.F32 R227, -RZ, R221.H0_H0 ;  /* 0x200000ddffe37230 */ /* 0x020fe20000004100 */
[----:B------:R-:W-:Y:S01]  /*11b50*/  ISETP.GT.AND P1, PT, R3, 0x19, PT ;  /* 0x000000190300780c */ /* 0x000fe20003f24270 */
[----:B------:R-:W-:Y:S01]  /*11b60*/  BSSY B1, `(.L_x_52) ;  /* 0x000000a000017945 */ /* 0x000fe20003800000 */
[----:B------:R-:W-:Y:S02]  /*11b70*/  LOP3.LUT R22, R22, 0xfffffeff, RZ, 0xc0, !PT ;  /* 0xfffffeff16167812 */ /* 0x000fe400078ec0ff */
[----:B------:R-:W-:-:S09]  /*11b80*/  FMUL R227, R227, R16 ;  /* 0x00000010e3e37220 */ /* 0x000fd20000400000 */
[----:B------:R-:W-:Y:S01]  /*11b90*/  @P1 LOP3.LUT R22, R22, 0x100, RZ, 0xfc, !PT ;  /* 0x0000010016161812 */ /* 0x000fe200078efcff */
[----:B--2---:R-:W-:-:S05]  /*11ba0*/  FFMA R227, R228, R2, R227 ;  /* 0x00000002e4e37223 */ /* 0x004fca00000000e3 */
[----:B------:R-:W-:-:S05]  /*11bb0*/  F2FP.F16.F32.PACK_AB R227, RZ, R227 ;  /* 0x000000e3ffe3723e */ /* 0x000fca00000000ff */
[----:B------:R2:W-:Y:S01]  /*11bc0*/  @P0 STG.E.U16 desc[UR36][R4.64+0x30], R227 ;  /* 0x000030e304000986 */ /* 0x0005e2000c101524 */
[----:B------:R-:W-:-:S13]  /*11bd0*/  ISETP.GT.AND P0, PT, R0, RZ, P1 ;  /* 0x000000ff0000720c */ /* 0x000fda0000f04270 */
[----:B--2---:R-:W-:Y:S05]  /*11be0*/  @!P0 BRA `(.L_x_53) ;  /* 0x0000000000048947 */ /* 0x004fea0003800000 */
[----:B------:R2:W5:Y:S02]  /*11bf0*/  LDG.E.LTC128B.U16 R221, desc[UR36][R14.64+0x32] ;  /* 0x000032240edd7981 */ /* 0x000564000c1e1520 */
.L_x_53:
[----:B------:R-:W-:Y:S05]  /*11c00*/  BSYNC B1 ;  /* 0x0000000000017941 */ /* 0x000fea0003800000 */
.L_x_52:
        /* <DEDUP_REMOVED lines=10> */
.L_x_55:
[----:B------:R-:W-:Y:S05]  /*11cb0*/  BSYNC B1 ;  /* 0x0000000000017941 */ /* 0x000fea0003800000 */
.L_x_54:
        /* <DEDUP_REMOVED lines=10> */
.L_x_57:
[----:B------:R-:W-:Y:S05]  /*11d60*/  BSYNC B1 ;  /* 0x0000000000017941 */ /* 0x000fea0003800000 */
.L_x_56:
        /* <DEDUP_REMOVED lines=10> */
[----:B------:R-:W-:Y:S02]  /*11e10*/  ISETP.GT.AND P0, PT, R0, RZ, P2 ;  /* 0x000000ff0000720c */ /* 0x000fe40001704270 */
[----:B---3--:R-:W-:-:S11]  /*11e20*/  PRMT R227, R221, 0x7610, R227 ;  /* 0x00007610dde37816 */ /* 0x008fd600000000e3 */
[----:B------:R-:W-:Y:S05]  /*11e30*/  @!P0 BRA `(.L_x_59) ;  /* 0x0000000000048947 */ /* 0x000fea0003800000 */
[----:B------:R3:W5:Y:S02]  /*11e40*/  LDG.E.LTC128B.U16 R227, desc[UR36][R14.64+0x40] ;  /* 0x000040240ee37981 */ /* 0x000764000c1e1520 */
.L_x_59:
[----:B------:R-:W-:Y:S05]  /*11e50*/  BSYNC B1 ;  /* 0x0000000000017941 */ /* 0x000fea0003800000 */
.L_x_58:
        /* <DEDUP_REMOVED lines=9> */
[----:B------:R2:W-:Y:S02]  /*11ef0*/  @P0 STG.E.U16 desc[UR36][R4.64+0x40], R221 ;  /* 0x000040dd04000986 */ /* 0x0005e4000c101524 */
[----:B--2---:R-:W-:-:S05]  /*11f00*/  IADD3 R221, P0, R10, 0x80, RZ ;  /* 0x000000800add7810 */ /* 0x004fca0007f1e0ff */
[----:B------:R-:W-:Y:S02]  /*11f10*/  IMAD.X R10, RZ, RZ, R11, P0 ;  /* 0x000000ffff0a7224 */ /* 0x000fe400000e060b */
[----:B------:R-:W-:-:S04]  /*11f20*/  IMAD.WIDE.U32 R228, R221, R8, R224 ;  /* 0x00000008dde47225 */ /* 0x000fc800078e00e0 */
[----:B------:R-:W-:-:S04]  /*11f30*/  IMAD R10, R10, R8, RZ ;  /* 0x000000080a0a7224 */ /* 0x000fc800078e02ff */
[C---:B------:R-:W-:Y:S02]  /*11f40*/  IMAD R223, R221.reuse, R9, R10 ;  /* 0x00000009dddf7224 */ /* 0x040fe400078e020a */
[----:B------:R-:W-:-:S03]  /*11f50*/  IMAD.WIDE.U32 R10, R221, R8, R218 ;  /* 0x00000008dd0a7225 */ /* 0x000fc600078e00da */
[----:B------:R-:W-:Y:S01]  /*11f60*/  IADD3 R218, R223, R229, RZ ;  /* 0x000000e5dfda7210 */ /* 0x000fe20007ffe0ff */
[----:B------:R-:W-:Y:S01]  /*11f70*/  IMAD.IADD R9, R11, 0x1, R223 ;  /* 0x000000010b097824 */ /* 0x000fe200078e02df */
[----:B------:R-:W-:-:S04]  /*11f80*/  LEA R230, P0, R10, R20, 0x1 ;  /* 0x000000140ae67211 */ /* 0x000fc800078008ff */
[----:B------:R-:W-:Y:S01]  /*11f90*/  LEA.HI.X R231, R10, R21, R9, 0x1, P0 ;  /* 0x000000150ae77211 */ /* 0x000fe200000f0c09 */
[----:B------:R-:W-:Y:S01]  /*11fa0*/  IMAD.WIDE.U32 R8, R221, R8, R216 ;  /* 0x00000008dd087225 */ /* 0x000fe200078e00d8 */
[----:B------:R-:W-:-:S03]  /*11fb0*/  IADD3 R224, P0, R216, R228, RZ ;  /* 0x000000e4d8e07210 */ /* 0x000fc60007f1e0ff */
[----:B------:R-:W-:Y:S02]  /*11fc0*/  IMAD.IADD R9, R223, 0x1, R9 ;  /* 0x00000001df097824 */ /* 0x000fe400078e0209 */
[----:B------:R-:W-:Y:S02]  /*11fd0*/  IMAD.X R225, R217, 0x1, R218, P0 ;  /* 0x00000001d9e17824 */ /* 0x000fe400000e06da */
[----:B------:R-:W-:-:S04]  /*11fe0*/  IMAD.WIDE.U32 R8, R23, R220, R8 ;  /* 0x000000dc17087225 */ /* 0x000fc800078e0008 */
[----:B------:R-:W-:Y:S01]  /*11ff0*/  IMAD.IADD R9, R226, 0x1, R9 ;  /* 0x00000001e2097824 */ /* 0x000fe200078e0209 */
[----:B------:R-:W-:Y:S01]  /*12000*/  LEA R10, P0, R8, R20, 0x1 ;  /* 0x00000014080a7211 */ /* 0x000fe200078008ff */
[----:B------:R-:W-:-:S03]  /*12010*/  IMAD.WIDE.U32 R220, R23, R220, R224 ;  /* 0x000000dc17dc7225 */ /* 0x000fc600078e00e0 */
[----:B------:R-:W-:Y:S01]  /*12020*/  LEA.HI.X R11, R8, R21, R9, 0x1, P0 ;  /* 0x00000015080b7211 */ /* 0x000fe200000f0c09 */
[----:B------:R-:W-:Y:S01]  /*12030*/  IMAD.IADD R226, R226, 0x1, R221 ;  /* 0x00000001e2e27824 */ /* 0x000fe200078e02dd */
[----:B------:R-:W-:-:S04]  /*12040*/  LEA R8, P0, R220, R20, 0x1 ;  /* 0x00000014dc087211 */ /* 0x000fc800078008ff */
[----:B------:R-:W-:Y:S02]  /*12050*/  LEA.HI.X R9, R220, R21, R226, 0x1, P0 ;  /* 0x00000015dc097211 */ /* 0x000fe400000f0ce2 */
[----:B------:R-:W-:-:S05]  /*12060*/  IADD3 R222, P0, R222, R228, RZ ;  /* 0x000000e4dede7210 */ /* 0x000fca0007f1e0ff */
[----:B------:R-:W-:Y:S01]  /*12070*/  IMAD.X R218, R218, 0x1, R219, P0 ;  /* 0x00000001dada7824 */ /* 0x000fe200000e06db */
[C---:B------:R-:W-:Y:S02]  /*12080*/  LEA R216, P0, R222.reuse, R20, 0x1 ;  /* 0x00000014ded87211 */ /* 0x040fe400078008ff */
[----:B------:R-:W-:Y:S02]  /*12090*/  PRMT R20, R227, 0x7610, R20 ;  /* 0x00007610e3147816 */ /* 0x000fe40000000014 */
[----:B------:R-:W-:Y:S02]  /*120a0*/  LEA.HI.X R217, R222, R21, R218, 0x1, P0 ;  /* 0x00000015ded97211 */ /* 0x000fe400000f0cda */
[----:B------:R-:W-:-:S13]  /*120b0*/  ISETP.GT.AND P0, PT, R0, RZ, P1 ;  /* 0x000000ff0000720c */ /* 0x000fda0000f04270 */
[----:B------:R-:W-:Y:S05]  /*120c0*/  @!P0 BRA `(.L_x_61) ;  /* 0x0000000000048947 */ /* 0x000fea0003800000 */
[----:B------:R2:W5:Y:S02]  /*120d0*/  LDG.E.LTC128B.U16 R20, desc[UR36][R14.64+0x42] ;  /* 0x000042240e147981 */ /* 0x000564000c1e1520 */
.L_x_61:
[----:B------:R-:W-:Y:S05]  /*120e0*/  BSYNC B1 ;  /* 0x0000000000017941 */ /* 0x000fea0003800000 */
.L_x_60:
        /* <DEDUP_REMOVED lines=10> */
.L_x_63:
[----:B------:R-:W-:Y:S05]  /*12190*/  BSYNC B1 ;  /* 0x0000000000017941 */ /* 0x000fea0003800000 */
.L_x_62:
        /* <DEDUP_REMOVED lines=10> */
.L_x_65:
[----:B------:R-:W-:Y:S05]  /*12240*/  BSYNC B1 ;  /* 0x0000000000017941 */ /* 0x000fea0003800000 */
.L_x_64:
        /* <DEDUP_REMOVED lines=13> */
.L_x_67:
[----:B------:R-:W-:Y:S05]  /*12320*/  BSYNC B1 ;  /* 0x0000000000017941 */ /* 0x000fea0003800000 */
.L_x_66:
        /* <DEDUP_REMOVED lines=13> */
.L_x_69:
[----:B------:R-:W-:Y:S05]  /*12400*/  BSYNC B1 ;  /* 0x0000000000017941 */ /* 0x000fea0003800000 */
.L_x_68:
        /* <DEDUP_REMOVED lines=10> */
.L_x_71:
[----:B------:R-:W-:Y:S05]  /*124b0*/  BSYNC B1 ;  /* 0x0000000000017941 */ /* 0x000fea0003800000 */
.L_x_70:
        /* <DEDUP_REMOVED lines=10> */
.L_x_73:
[----:B------:R-:W-:Y:S05]  /*12560*/  BSYNC B1 ;  /* 0x0000000000017941 */ /* 0x000fea0003800000 */
.L_x_72:
        /* <DEDUP_REMOVED lines=13> */
.L_x_75:
[----:B------:R-:W-:Y:S05]  /*12640*/  BSYNC B1 ;  /* 0x0000000000017941 */ /* 0x000fea0003800000 */
.L_x_74:
        /* <DEDUP_REMOVED lines=13> */
.L_x_77:
[----:B------:R-:W-:Y:S05]  /*12720*/  BSYNC B1 ;  /* 0x0000000000017941 */ /* 0x000fea0003800000 */
.L_x_76:
        /* <DEDUP_REMOVED lines=10> */
.L_x_79:
[----:B------:R-:W-:Y:S05]  /*127d0*/  BSYNC B1 ;  /* 0x0000000000017941 */ /* 0x000fea0003800000 */
.L_x_78:
        /* <DEDUP_REMOVED lines=10> */
.L_x_81:
[----:B------:R-:W-:Y:S05]  /*12880*/  BSYNC B1 ;  /* 0x0000000000017941 */ /* 0x000fea0003800000 */
.L_x_80:
        /* <DEDUP_REMOVED lines=13> */
.L_x_83:
[----:B------:R-:W-:Y:S05]  /*12960*/  BSYNC B1 ;  /* 0x0000000000017941 */ /* 0x000fea0003800000 */
.L_x_82:
        /* <DEDUP_REMOVED lines=13> */
.L_x_85:
[----:B------:R-:W-:Y:S05]  /*12a40*/  BSYNC B1 ;  /* 0x0000000000017941 */ /* 0x000fea0003800000 */
.L_x_84:
        /* <DEDUP_REMOVED lines=10> */
.L_x_87:
[----:B------:R-:W-:Y:S05]  /*12af0*/  BSYNC B1 ;  /* 0x0000000000017941 */ /* 0x000fea0003800000 */
.L_x_86:
        /* <DEDUP_REMOVED lines=10> */
.L_x_89:
[----:B------:R-:W-:Y:S05]  /*12ba0*/  BSYNC B1 ;  /* 0x0000000000017941 */ /* 0x000fea0003800000 */
.L_x_88:
        /* <DEDUP_REMOVED lines=13> */
.L_x_91:
[----:B------:R-:W-:Y:S05]  /*12c80*/  BSYNC B1 ;  /* 0x0000000000017941 */ /* 0x000fea0003800000 */
.L_x_90:
        /* <DEDUP_REMOVED lines=13> */
.L_x_93:
[----:B------:R-:W-:Y:S05]  /*12d60*/  BSYNC B1 ;  /* 0x0000000000017941 */ /* 0x000fea0003800000 */
.L_x_92:
        /* <DEDUP_REMOVED lines=10> */
.L_x_95:
[----:B------:R-:W-:Y:S05]  /*12e10*/  BSYNC B1 ;  /* 0x0000000000017941 */ /* 0x000fea0003800000 */
.L_x_94:
        /* <DEDUP_REMOVED lines=10> */
.L_x_97:
[----:B------:R-:W-:Y:S05]  /*12ec0*/  BSYNC B1 ;  /* 0x0000000000017941 */ /* 0x000fea0003800000 */
.L_x_96:
        /* <DEDUP_REMOVED lines=13> */
.L_x_99:
[----:B------:R-:W-:Y:S05]  /*12fa0*/  BSYNC B1 ;  /* 0x0000000000017941 */ /* 0x000fea0003800000 */
.L_x_98:
        /* <DEDUP_REMOVED lines=13> */
.L_x_101:
[----:B------:R-:W-:Y:S05]  /*13080*/  BSYNC B1 ;  /* 0x0000000000017941 */ /* 0x000fea0003800000 */
.L_x_100:
        /* <DEDUP_REMOVED lines=10> */
.L_x_103:
[----:B------:R-:W-:Y:S05]  /*13130*/  BSYNC B1 ;  /* 0x0000000000017941 */ /* 0x000fea0003800000 */
.L_x_102:
        /* <DEDUP_REMOVED lines=10> */
.L_x_105:
[----:B------:R-:W-:Y:S05]  /*131e0*/  BSYNC B1 ;  /* 0x0000000000017941 */ /* 0x000fea0003800000 */
.L_x_104:
        /* <DEDUP_REMOVED lines=13> */
.L_x_107:
[----:B------:R-:W-:Y:S05]  /*132c0*/  BSYNC B1 ;  /* 0x0000000000017941 */ /* 0x000fea0003800000 */
.L_x_106:
        /* <DEDUP_REMOVED lines=13> */
.L_x_109:
[----:B------:R-:W-:Y:S05]  /*133a0*/  BSYNC B1 ;  /* 0x0000000000017941 */ /* 0x000fea0003800000 */
.L_x_108:
        /* <DEDUP_REMOVED lines=10> */
.L_x_111:
[----:B------:R-:W-:Y:S05]  /*13450*/  BSYNC B1 ;  /* 0x0000000000017941 */ /* 0x000fea0003800000 */
.L_x_110:
        /* <DEDUP_REMOVED lines=10> */
.L_x_113:
[----:B------:R-:W-:Y:S05]  /*13500*/  BSYNC B1 ;  /* 0x0000000000017941 */ /* 0x000fea0003800000 */
.L_x_112:
        /* <DEDUP_REMOVED lines=13> */
.L_x_115:
[----:B------:R-:W-:Y:S05]  /*135e0*/  BSYNC B1 ;  /* 0x0000000000017941 */ /* 0x000fea0003800000 */
.L_x_114:
        /* <DEDUP_REMOVED lines=13> */
.L_x_117:
[----:B------:R-:W-:Y:S05]  /*136c0*/  BSYNC B1 ;  /* 0x0000000000017941 */ /* 0x000fea0003800000 */
.L_x_116:
        /* <DEDUP_REMOVED lines=10> */
.L_x_119:
[----:B------:R-:W-:Y:S05]  /*13770*/  BSYNC B1 ;  /* 0x0000000000017941 */ /* 0x000fea0003800000 */
.L_x_118:
        /* <DEDUP_REMOVED lines=10> */
.L_x_121:
[----:B------:R-:W-:Y:S05]  /*13820*/  BSYNC B1 ;  /* 0x0000000000017941 */ /* 0x000fea0003800000 */
.L_x_120:
        /* <DEDUP_REMOVED lines=13> */
.L_x_123:
[----:B------:R-:W-:Y:S05]  /*13900*/  BSYNC B1 ;  /* 0x0000000000017941 */ /* 0x000fea0003800000 */
.L_x_122:
        /* <DEDUP_REMOVED lines=13> */
.L_x_125:
[----:B------:R-:W-:Y:S05]  /*139e0*/  BSYNC B1 ;  /* 0x0000000000017941 */ /* 0x000fea0003800000 */
.L_x_124:
        /* <DEDUP_REMOVED lines=10> */
.L_x_127:
[----:B------:R-:W-:Y:S05]  /*13a90*/  BSYNC B1 ;  /* 0x0000000000017941 */ /* 0x000fea0003800000 */
.L_x_126:
        /* <DEDUP_REMOVED lines=10> */
.L_x_129:
[----:B------:R-:W-:Y:S05]  /*13b40*/  BSYNC B1 ;  /* 0x0000000000017941 */ /* 0x000fea0003800000 */
.L_x_128:
        /* <DEDUP_REMOVED lines=13> */
.L_x_131:
[----:B------:R-:W-:Y:S05]  /*13c20*/  BSYNC B1 ;  /* 0x0000000000017941 */ /* 0x000fea0003800000 */
.L_x_130:
        /* <DEDUP_REMOVED lines=13> */
.L_x_133:
[----:B------:R-:W-:Y:S05]  /*13d00*/  BSYNC B1 ;  /* 0x0000000000017941 */ /* 0x000fea0003800000 */
.L_x_132:
        /* <DEDUP_REMOVED lines=10> */
.L_x_135:
[----:B------:R-:W-:Y:S05]  /*13db0*/  BSYNC B1 ;  /* 0x0000000000017941 */ /* 0x000fea0003800000 */
.L_x_134:
        /* <DEDUP_REMOVED lines=10> */
.L_x_137:
[----:B------:R-:W-:Y:S05]  /*13e60*/  BSYNC B1 ;  /* 0x0000000000017941 */ /* 0x000fea0003800000 */
.L_x_136:
        /* <DEDUP_REMOVED lines=13> */
.L_x_139:
[----:B------:R-:W-:Y:S05]  /*13f40*/  BSYNC B1 ;  /* 0x0000000000017941 */ /* 0x000fea0003800000 */
.L_x_138:
        /* <DEDUP_REMOVED lines=13> */
.L_x_141:
[----:B------:R-:W-:Y:S05]  /*14020*/  BSYNC B1 ;  /* 0x0000000000017941 */ /* 0x000fea0003800000 */
.L_x_140:
        /* <DEDUP_REMOVED lines=10> */
.L_x_143:
[----:B------:R-:W-:Y:S05]  /*140d0*/  BSYNC B1 ;  /* 0x0000000000017941 */ /* 0x000fea0003800000 */
.L_x_142:
        /* <DEDUP_REMOVED lines=10> */
.L_x_145:
[----:B------:R-:W-:Y:S05]  /*14180*/  BSYNC B1 ;  /* 0x0000000000017941 */ /* 0x000fea0003800000 */
.L_x_144:
        /* <DEDUP_REMOVED lines=13> */
.L_x_147:
[----:B------:R-:W-:Y:S05]  /*14260*/  BSYNC B1 ;  /* 0x0000000000017941 */ /* 0x000fea0003800000 */
.L_x_146:
        /* <DEDUP_REMOVED lines=13> */
.L_x_149:
[----:B------:R-:W-:Y:S05]  /*14340*/  BSYNC B1 ;  /* 0x0000000000017941 */ /* 0x000fea0003800000 */
.L_x_148:
        /* <DEDUP_REMOVED lines=10> */
.L_x_151:
[----:B------:R-:W-:Y:S05]  /*143f0*/  BSYNC B1 ;  /* 0x0000000000017941 */ /* 0x000fea0003800000 */
.L_x_150:
        /* <DEDUP_REMOVED lines=10> */
.L_x_153:
[----:B------:R-:W-:Y:S05]  /*144a0*/  BSYNC B1 ;  /* 0x0000000000017941 */ /* 0x000fea0003800000 */
.L_x_152:
        /* <DEDUP_REMOVED lines=13> */
.L_x_155:
[----:B------:R-:W-:Y:S05]  /*14580*/  BSYNC B1 ;  /* 0x0000000000017941 */ /* 0x000fea0003800000 */
.L_x_154:
        /* <DEDUP_REMOVED lines=13> */
.L_x_157:
[----:B------:R-:W-:Y:S05]  /*14660*/  BSYNC B1 ;  /* 0x0000000000017941 */ /* 0x000fea0003800000 */
.L_x_156:
        /* <DEDUP_REMOVED lines=10> */
.L_x_159:
[----:B------:R-:W-:Y:S05]  /*14710*/  BSYNC B1 ;  /* 0x0000000000017941 */ /* 0x000fea0003800000 */
.L_x_158:
        /* <DEDUP_REMOVED lines=10> */
.L_x_161:
[----:B------:R-:W-:Y:S05]  /*147c0*/  BSYNC B1 ;  /* 0x0000000000017941 */ /* 0x000fea0003800000 */
.L_x_160:
        /* <DEDUP_REMOVED lines=13> */
.L_x_163:
[----:B------:R-:W-:Y:S05]  /*148a0*/  BSYNC B1 ;  /* 0x0000000000017941 */ /* 0x000fea0003800000 */
.L_x_162:
        /* <DEDUP_REMOVED lines=13> */
.L_x_165:
[----:B------:R-:W-:Y:S05]  /*14980*/  BSYNC B1 ;  /* 0x0000000000017941 */ /* 0x000fea0003800000 */
.L_x_164:
        /* <DEDUP_REMOVED lines=10> */
.L_x_167:
[----:B------:R-:W-:Y:S05]  /*14a30*/  BSYNC B1 ;  /* 0x0000000000017941 */ /* 0x000fea0003800000 */
.L_x_166:
        /* <DEDUP_REMOVED lines=10> */
.L_x_169:
[----:B------:R-:W-:Y:S05]  /*14ae0*/  BSYNC B1 ;  /* 0x0000000000017941 */ /* 0x000fea0003800000 */
.L_x_168:
        /* <DEDUP_REMOVED lines=13> */
.L_x_171:
[----:B------:R-:W-:Y:S05]  /*14bc0*/  BSYNC B1 ;  /* 0x0000000000017941 */ /* 0x000fea0003800000 */
.L_x_170:
        /* <DEDUP_REMOVED lines=13> */
.L_x_173:
[----:B------:R-:W-:Y:S05]  /*14ca0*/  BSYNC B1 ;  /* 0x0000000000017941 */ /* 0x000fea0003800000 */
.L_x_172:
        /* <DEDUP_REMOVED lines=10> */
.L_x_175:
[----:B------:R-:W-:Y:S05]  /*14d50*/  BSYNC B1 ;  /* 0x0000000000017941 */ /* 0x000fea0003800000 */
.L_x_174:
        /* <DEDUP_REMOVED lines=10> */
.L_x_177:
[----:B------:R-:W-:Y:S05]  /*14e00*/  BSYNC B1 ;  /* 0x0000000000017941 */ /* 0x000fea0003800000 */
.L_x_176:
        /* <DEDUP_REMOVED lines=13> */
.L_x_179:
[----:B------:R-:W-:Y:S05]  /*14ee0*/  BSYNC B1 ;  /* 0x0000000000017941 */ /* 0x000fea0003800000 */
.L_x_178:
        /* <DEDUP_REMOVED lines=13> */
.L_x_181:
[----:B------:R-:W-:Y:S05]  /*14fc0*/  BSYNC B1 ;  /* 0x0000000000017941 */ /* 0x000fea0003800000 */
.L_x_180:
        /* <DEDUP_REMOVED lines=10> */
.L_x_183:
[----:B------:R-:W-:Y:S05]  /*15070*/  BSYNC B1 ;  /* 0x0000000000017941 */ /* 0x000fea0003800000 */
.L_x_182:
        /* <DEDUP_REMOVED lines=10> */
.L_x_185:
[----:B------:R-:W-:Y:S05]  /*15120*/  BSYNC B1 ;  /* 0x0000000000017941 */ /* 0x000fea0003800000 */
.L_x_184:
        /* <DEDUP_REMOVED lines=13> */
.L_x_187:
[----:B------:R-:W-:Y:S05]  /*15200*/  BSYNC B1 ;  /* 0x0000000000017941 */ /* 0x000fea0003800000 */
.L_x_186:
        /* <DEDUP_REMOVED lines=13> */
.L_x_189:
[----:B------:R-:W-:Y:S05]  /*152e0*/  BSYNC B1 ;  /* 0x0000000000017941 */ /* 0x000fea0003800000 */
.L_x_188:
        /* <DEDUP_REMOVED lines=10> */
.L_x_191:
[----:B------:R-:W-:Y:S05]  /*15390*/  BSYNC B1 ;  /* 0x0000000000017941 */ /* 0x000fea0003800000 */
.L_x_190:
        /* <DEDUP_REMOVED lines=10> */
.L_x_193:
[----:B------:R-:W-:Y:S05]  /*15440*/  BSYNC B1 ;  /* 0x0000000000017941 */ /* 0x000fea0003800000 */
.L_x_192:
        /* <DEDUP_REMOVED lines=13> */
.L_x_195:
[----:B------:R-:W-:Y:S05]  /*15520*/  BSYNC B1 ;  /* 0x0000000000017941 */ /* 0x000fea0003800000 */
.L_x_194:
        /* <DEDUP_REMOVED lines=13> */
.L_x_197:
[----:B------:R-:W-:Y:S05]  /*15600*/  BSYNC B1 ;  /* 0x0000000000017941 */ /* 0x000fea0003800000 */
.L_x_196:
        /* <DEDUP_REMOVED lines=10> */
.L_x_199:
[----:B------:R-:W-:Y:S05]  /*156b0*/  BSYNC B1 ;  /* 0x0000000000017941 */ /* 0x000fea0003800000 */
.L_x_198:
        /* <DEDUP_REMOVED lines=10> */
.L_x_201:
[----:B------:R-:W-:Y:S05]  /*15760*/  BSYNC B1 ;  /* 0x0000000000017941 */ /* 0x000fea0003800000 */
.L_x_200:
[----:B------:R-:W3:Y:S01]  /*15770*/  LDL.LU R23, [R1+0x2dc] ;  /* 0x0002dc0001177983 */ /* 0x000ee20000300800 */
[----:B-----5:R-:W-:Y:S01]  /*15780*/  HADD2.F32 R21, -RZ, R20.H0_H0 ;  /* 0x20000014ff157230 */ /* 0x020fe20000004100 */
[----:B------:R-:W-:Y:S01]  /*15790*/  ISETP.GT.AND P3, PT, R3, 0xb0, PT ;  /* 0x000000b00300780c */ /* 0x000fe20003f64270 */
[----:B------:R-:W-:Y:S03]  /*157a0*/  BSSY B1, `(.L_x_202) ;  /* 0x0000008000017945 */ /* 0x000fe60003800000 */
[----:B------:R-:W-:-:S04]  /*157b0*/  FMUL R21, R21, R16 ;  /* 0x0000001015157220 */ /* 0x000fc80000400000 */
[----:B---3--:R-:W-:-:S05]  /*157c0*/  FFMA R21, R23, R2, R21 ;  /* 0x0000000217157223 */ /* 0x008fca0000000015 */
[----:B------:R-:W-:-:S05]  /*157d0*/  F2FP.F16.F32.PACK_AB R21, RZ, R21 ;  /* 0x00000015ff15723e */ /* 0x000fca00000000ff */
[----:B------:R3:W-:Y:S01]  /*157e0*/  @P0 STG.E.U16 desc[UR36][R6.64+0x152], R21 ;  /* 0x0001521506000986 */ /* 0x0007e2000c101524 */
[----:B------:R-:W-:-:S13]  /*157f0*/  ISETP.GT.AND P0, PT, R0, RZ, P3 ;  /* 0x000000ff0000720c */ /* 0x000fda0001f04270 */
[----:B---3--:R-:W-:Y:S05]  /*15800*/  @!P0 BRA `(.L_x_203) ;  /* 0x0000000000048947 */ /* 0x008fea0003800000 */
[----:B------:R3:W5:Y:S02]  /*15810*/  LDG.E.LTC128B.U16 R20, desc[UR36][R14.64+0x160] ;  /* 0x000160240e147981 */ /* 0x000764000c1e1520 */
.L_x_203:
[----:B------:R-:W-:Y:S05]  /*15820*/  BSYNC B1 ;  /* 0x0000000000017941 */ /* 0x000fea0003800000 */
.L_x_202:
[----:B------:R-:W2:Y:S01]  /*15830*/  LDL.LU R23, [R1+0x2e0] ;  /* 0x0002e00001177983 */ /* 0x000ea20000300800 */
[----:B-----5:R-:W-:Y:S01]  /*15840*/  HADD2.F32 R21, -RZ, R20.H0_H0 ;  /* 0x20000014ff157230 */ /* 0x020fe20000004100 */
[----:B------:R-:W-:Y:S01]  /*15850*/  ISETP.GT.AND P2, PT, R3, 0xb1, PT ;  /* 0x000000b10300780c */ /* 0x000fe20003f44270 */
[----:B------:R-:W-:Y:S03]  /*15860*/  BSSY B1, `(.L_x_204) ;  /* 0x0000008000017945 */ /* 0x000fe60003800000 */
[----:B------:R-:W-:-:S04]  /*15870*/  FMUL R21, R21, R16 ;  /* 0x0000001015157220 */ /* 0x000fc80000400000 */
[----:B--2---:R-:W-:-:S05]  /*15880*/  FFMA R21, R23, R2, R21 ;  /* 0x0000000217157223 */ /* 0x004fca0000000015 */
[----:B------:R-:W-:-:S05]  /*15890*/  F2FP.F16.F32.PACK_AB R21, RZ, R21 ;  /* 0x00000015ff15723e */ /* 0x000fca00000000ff */
[----:B------:R2:W-:Y:S01]  /*158a0*/  @P0 STG.E.U16 desc[UR36][R4.64+0x160], R21 ;  /* 0x0001601504000986 */ /* 0x0005e2000c101524 */
[----:B------:R-:W-:-:S13]  /*158b0*/  ISETP.GT.AND P0, PT, R0, RZ, P2 ;  /* 0x000000ff0000720c */ /* 0x000fda0001704270 */
[----:B--2---:R-:W-:Y:S05]  /*158c0*/  @!P0 BRA `(.L_x_205) ;  /* 0x0000000000048947 */ /* 0x004fea0003800000 */
[----:B------:R2:W5:Y:S02]  /*158d0*/  LDG.E.LTC128B.U16 R20, desc[UR36][R14.64+0x162] ;  /* 0x000162240e147981 */ /* 0x000564000c1e1520 */
.L_x_205:
[----:B------:R-:W-:Y:S05]  /*158e0*/  BSYNC B1 ;  /* 0x0000000000017941 */ /* 0x000fea0003800000 */
.L_x_204:
        /* <DEDUP_REMOVED lines=10> */
.L_x_207:
[----:B------:R-:W-:Y:S05]  /*15990*/  BSYNC B1 ;  /* 0x0000000000017941 */ /* 0x000fea0003800000 */
.L_x_206:
        /* <DEDUP_REMOVED lines=10> */
.L_x_209:
[----:B------:R-:W-:Y:S05]  /*15a40*/  BSYNC B1 ;  /* 0x0000000000017941 */ /* 0x000fea0003800000 */
.L_x_208:
        /* <DEDUP_REMOVED lines=11> */
.L_x_211:
[----:B------:R-:W-:Y:S05]  /*15b00*/  BSYNC B1 ;  /* 0x0000000000017941 */ /* 0x000fea0003800000 */
.L_x_210:
[----:B------:R-:W2:Y:S01]  /*15b10*/  LDL.LU R23, [R1+0x2f0] ;  /* 0x0002f00001177983 */ /* 0x000ea20000300800 */
[----:B-----5:R-:W-:Y:S01]  /*15b20*/  HADD2.F32 R21, -RZ, R20.H0_H0 ;  /* 0x20000014ff157230 */ /* 0x020fe20000004100 */
[----:B------:R-:W-:Y:S04]  /*15b30*/  BSSY B1, `(.L_x_212) ;  /* 0x0000009000017945 */ /* 0x000fe80003800000 */
[----:B------:R-:W-:-:S04]  /*15b40*/  FMUL R21, R21, R16 ;  /* 0x0000001015157220 */ /* 0x000fc80000400000 */
[----:B--2---:R-:W-:-:S05]  /*15b50*/  FFMA R21, R23, R2, R21 ;  /* 0x0000000217157223 */ /* 0x004fca0000000015 */
[----:B------:R-:W-:-:S05]  /*15b60*/  F2FP.F16.F32.PACK_AB R21, RZ, R21 ;  /* 0x00000015ff15723e */ /* 0x000fca00000000ff */
[----:B------:R2:W-:Y:S01]  /*15b70*/  @P0 STG.E.U16 desc[UR36][R4.64+0x170], R21 ;  /* 0x0001701504000986 */ /* 0x0005e2000c101524 */
[----:B------:R-:W-:-:S04]  /*15b80*/  ISETP.GT.AND P0, PT, R3, 0xb9, PT ;  /* 0x000000b90300780c */ /* 0x000fc80003f04270 */
[----:B------:R-:W-:-:S13]  /*15b90*/  ISETP.GT.AND P4, PT, R0, RZ, P0 ;  /* 0x000000ff0000720c */ /* 0x000fda0000784270 */
[----:B--2---:R-:W-:Y:S05]  /*15ba0*/  @!P4 BRA `(.L_x_213) ;  /* 0x000000000004c947 */ /* 0x004fea0003800000 */
[----:B------:R2:W5:Y:S02]  /*15bb0*/  LDG.E.LTC128B.U16 R20, desc[UR36][R14.64+0x172] ;  /* 0x000172240e147981 */ /* 0x000564000c1e1520 */
.L_x_213:
[----:B------:R-:W-:Y:S05]  /*15bc0*/  BSYNC B1 ;  /* 0x0000000000017941 */ /* 0x000fea0003800000 */
.L_x_212:
        /* <DEDUP_REMOVED lines=10> */
.L_x_215:
[----:B------:R-:W-:Y:S05]  /*15c70*/  BSYNC B1 ;  /* 0x0000000000017941 */ /* 0x000fea0003800000 */
.L_x_214:
        /* <DEDUP_REMOVED lines=10> */
.L_x_217:
[----:B------:R-:W-:Y:S05]  /*15d20*/  BSYNC B1 ;  /* 0x0000000000017941 */ /* 0x000fea0003800000 */
.L_x_216:
[----:B------:R-:W3:Y:S01]  /*15d30*/  LDL.LU R219, [R1+0x2fc] ;  /* 0x0002fc0001db7983 */ /* 0x000ee20000300800 */
[----:B-----5:R-:W-:Y:S01]  /*15d40*/  HADD2.F32 R21, -RZ, R20.H0_H0 ;  /* 0x20000014ff157230 */ /* 0x020fe20000004100 */
[----:B------:R-:W-:Y:S02]  /*15d50*/  SHF.L.U64.HI R19, R18, 0x8, R19 ;  /* 0x0000000812137819 */ /* 0x000fe40000010213 */
[----:B------:R-:W-:Y:S01]  /*15d60*/  PRMT R23, R20, 0x7610, R23 ;  /* 0x0000761014177816 */ /* 0x000fe20000000017 */
[----:B------:R-:W4:Y:S01]  /*15d70*/  LDL.LU R218, [R1] ;  /* 0x0000000001da7983 */ /* 0x000f220000300800 */
[----:B------:R-:W-:-:S04]  /*15d80*/  FMUL R21, R21, R16 ;  /* 0x0000001015157220 */ /* 0x000fc80000400000 */
[----:B---3--:R-:W-:-:S05]  /*15d90*/  FFMA R21, R219, R2, R21 ;  /* 0x00000002db157223 */ /* 0x008fca0000000015 */
[----:B------:R-:W-:-:S05]  /*15da0*/  F2FP.F16.F32.PACK_AB R21, RZ, R21 ;  /* 0x00000015ff15723e */ /* 0x000fca00000000ff */
[----:B------:R3:W-:Y:S01]  /*15db0*/  @P4 STG.E.U16 desc[UR36][R6.64+0x172], R21 ;  /* 0x0001721506004986 */ /* 0x0007e2000c101524 */
[----:B------:R-:W-:-:S04]  /*15dc0*/  LEA R18, P4, R18, R4, 0x8 ;  /* 0x0000000412127211 */ /* 0x000fc800078840ff */
[----:B------:R-:W-:Y:S02]  /*15dd0*/  IADD3.X R19, R19, R5, RZ, P4, !PT ;  /* 0x0000000513137210 */ /* 0x000fe400027fe4ff */
[----:B------:R-:W-:-:S13]  /*15de0*/  ISETP.GT.AND P4, PT, R0, 0x80, P5 ;  /* 0x000000800000780c */ /* 0x000fda0002f84270 */
[----:B------:R-:W2:Y:S01]  /*15df0*/  @P4 LDG.E.LTC128B.U16 R23, desc[UR36][R230.64] ;  /* 0x00000024e6174981 */ /* 0x000ea2000c1e1520 */
[----:B------:R-:W-:Y:S01]  /*15e00*/  BSSY B1, `(.L_x_218) ;  /* 0x000000a000017945 */ /* 0x000fe20003800000 */
[----:B--2---:R-:W-:-:S05]  /*15e10*/  HADD2.F32 R20, -RZ, R23.H0_H0 ;  /* 0x20000017ff147230 */ /* 0x004fca0000004100 */
[----:B------:R-:W-:-:S04]  /*15e20*/  FMUL R20, R20, R16 ;  /* 0x0000001014147220 */ /* 0x000fc80000400000 */
[----:B----4-:R-:W-:-:S05]  /*15e30*/  FFMA R20, R218, R2, R20 ;  /* 0x00000002da147223 */ /* 0x010fca0000000014 */
[----:B------:R-:W-:-:S05]  /*15e40*/  F2FP.F16.F32.PACK_AB R20, RZ, R20 ;  /* 0x00000014ff14723e */ /* 0x000fca00000000ff */
[----:B------:R3:W-:Y:S01]  /*15e50*/  @P4 STG.E.U16 desc[UR36][R18.64], R20 ;  /* 0x0000001412004986 */ /* 0x0007e2000c101524 */
[----:B------:R-:W-:-:S04]  /*15e60*/  LOP3.LUT P4, RZ, R17, 0x2, RZ, 0xc0, !PT ;  /* 0x0000000211ff7812 */ /* 0x000fc8000788c0ff */
[----:B------:R-:W-:-:S13]  /*15e70*/  ISETP.GT.AND P4, PT, R0, 0x80, P4 ;  /* 0x000000800000780c */ /* 0x000fda0002784270 */
[----:B---3--:R-:W-:Y:S05]  /*15e80*/  @!P4 BRA `(.L_x_219) ;  /* 0x000000000004c947 */ /* 0x008fea0003800000 */
[----:B------:R2:W5:Y:S02]  /*15e90*/  LDG.E.LTC128B.U16 R23, desc[UR36][R10.64+0x2] ;  /* 0x000002240a177981 */ /* 0x000564000c1e1520 */
.L_x_219:
[----:B------:R-:W-:Y:S05]  /*15ea0*/  BSYNC B1 ;  /* 0x0000000000017941 */ /* 0x000fea0003800000 */
.L_x_218:
[----:B------:R-:W3:Y:S01]  /*15eb0*/  LDL.LU R21, [R1+0x4] ;  /* 0x0000040001157983 */ /* 0x000ee20000300800 */
[----:B-----5:R-:W-:Y:S01]  /*15ec0*/  HADD2.F32 R20, -RZ, R23.H0_H0 ;  /* 0x20000017ff147230 */ /* 0x020fe20000004100 */
[----:B------:R-:W-:Y:S01]  /*15ed0*/  ISETP.GT.AND P5, PT, R0, 0x88, P5 ;  /* 0x000000880000780c */ /* 0x000fe20002fa4270 */
[----:B------:R-:W-:Y:S03]  /*15ee0*/  BSSY B1, `(.L_x_220) ;  /* 0x0000009000017945 */ /* 0x000fe60003800000 */
[----:B------:R-:W-:-:S04]  /*15ef0*/  FMUL R20, R20, R16 ;  /* 0x0000001014147220 */ /* 0x000fc80000400000 */
[----:B---3--:R-:W-:-:S05]  /*15f00*/  FFMA R20, R21, R2, R20 ;  /* 0x0000000215147223 */ /* 0x008fca0000000014 */
[----:B------:R-:W-:-:S05]  /*15f10*/  F2FP.F16.F32.PACK_AB R20, RZ, R20 ;  /* 0x00000014ff14723e */ /* 0x000fca00000000ff */
[----:B------:R3:W-:Y:S02]  /*15f20*/  @P4 STG.E.U16 desc[UR36][R18.64+0x2], R20 ;  /* 0x0000021412004986 */ /* 0x0007e4000c101524 */
[----:B---3--:R-:W-:-:S05]  /*15f30*/  IADD3 R20, P4, R18, R233, RZ ;  /* 0x000000e912147210 */ /* 0x008fca0007f9e0ff */
[----:B------:R-:W-:Y:S01]  /*15f40*/  IMAD.X R21, R19, 0x1, R232, P4 ;  /* 0x0000000113157824 */ /* 0x000fe200020e06e8 */
[----:B------:R-:W-:Y:S07]  /*15f50*/  @!P5 BRA `(.L_x_221) ;  /* 0x000000000004d947 */ /* 0x000fee0003800000 */
[----:B------:R3:W5:Y:S02]  /*15f60*/  LDG.E.LTC128B.U16 R23, desc[UR36][R216.64] ;  /* 0x00000024d8177981 */ /* 0x000764000c1e1520 */
.L_x_221:
[----:B------:R-:W-:Y:S05]  /*15f70*/  BSYNC B1 ;  /* 0x0000000000017941 */ /* 0x000fea0003800000 */
.L_x_220:
[----:B---3--:R-:W3:Y:S01]  /*15f80*/  LDL.LU R217, [R1+0x8] ;  /* 0x0000080001d97983 */ /* 0x008ee20000300800 */
[----:B-----5:R-:W-:Y:S01]  /*15f90*/  HADD2.F32 R216, -RZ, R23.H0_H0 ;  /* 0x20000017ffd87230 */ /* 0x020fe20000004100 */
[----:B------:R-:W-:Y:S01]  /*15fa0*/  LOP3.LUT P4, RZ, R17, 0x2, RZ, 0xc0, !PT ;  /* 0x0000000211ff7812 */ /* 0x000fe2000788c0ff */
[----:B------:R-:W-:Y:S03]  /*15fb0*/  BSSY B1, `(.L_x_222) ;  /* 0x0000008000017945 */ /* 0x000fe60003800000 */
[----:B------:R-:W-:Y:S01]  /*15fc0*/  FMUL R216, R216, R16 ;  /* 0x00000010d8d87220 */ /* 0x000fe20000400000 */
[----:B------:R-:W-:-:S03]  /*15fd0*/  ISETP.GT.AND P4, PT, R0, 0x88, P4 ;  /* 0x000000880000780c */ /* 0x000fc60002784270 */
[----:B---3--:R-:W-:-:S05]  /*15fe0*/  FFMA R216, R217, R2, R216 ;  /* 0x00000002d9d87223 */ /* 0x008fca00000000d8 */
[----:B------:R-:W-:-:S05]  /*15ff0*/  F2FP.F16.F32.PACK_AB R216, RZ, R216 ;  /* 0x000000d8ffd8723e */ /* 0x000fca00000000ff */
[----:B------:R3:W-:Y:S01]  /*16000*/  @P5 STG.E.U16 desc[UR36][R20.64], R216 ;  /* 0x000000d814005986 */ /* 0x0007e2000c101524 */
[----:B------:R-:W-:Y:S05]  /*16010*/  @!P4 BRA `(.L_x_223) ;  /* 0x000000000004c947 */ /* 0x000fea0003800000 */
[----:B------:R4:W5:Y:S02]  /*16020*/  LDG.E.LTC128B.U16 R23, desc[UR36][R8.64+0x2] ;  /* 0x0000022408177981 */ /* 0x000964000c1e1520 */
.L_x_223:
[----:B------:R-:W-:Y:S05]  /*16030*/  BSYNC B1 ;  /* 0x0000000000017941 */ /* 0x000fea0003800000 */
.L_x_222:
[----:B------:R-:W2:Y:S01]  /*16040*/  LDL.LU R217, [R1+0xc] ;  /* 0x00000c0001d97983 */ /* 0x000ea20000300800 */
[----:B---3-5:R-:W-:Y:S01]  /*16050*/  HADD2.F32 R216, -RZ, R23.H0_H0 ;  /* 0x20000017ffd87230 */ /* 0x028fe20000004100 */
[----:B------:R-:W-:Y:S01]  /*16060*/  LOP3.LUT P5, RZ, R17, 0x4, RZ, 0xc0, !PT ;  /* 0x0000000411ff7812 */ /* 0x000fe200078ac0ff */
[----:B------:R-:W-:Y:S03]  /*16070*/  BSSY B1, `(.L_x_224) ;  /* 0x0000008000017945 */ /* 0x000fe60003800000 */
[----:B------:R-:W-:-:S04]  /*16080*/  FMUL R216, R216, R16 ;  /* 0x00000010d8d87220 */ /* 0x000fc80000400000 */
[----:B--2---:R-:W-:-:S05]  /*16090*/  FFMA R216, R217, R2, R216 ;  /* 0x00000002d9d87223 */ /* 0x004fca00000000d8 */
[----:B------:R-:W-:-:S05]  /*160a0*/  F2FP.F16.F32.PACK_AB R216, RZ, R216 ;  /* 0x000000d8ffd8723e */ /* 0x000fca00000000ff */
[----:B------:R2:W-:Y:S01]  /*160b0*/  @P4 STG.E.U16 desc[UR36][R20.64+0x2], R216 ;  /* 0x000002d814004986 */ /* 0x0005e2000c101524 */
[----:B------:R-:W-:-:S13]  /*160c0*/  ISETP.GT.AND P4, PT, R0, 0x80, P5 ;  /* 0x000000800000780c */ /* 0x000fda0002f84270 */
[----:B--2---:R-:W-:Y:S05]  /*160d0*/  @!P4 BRA `(.L_x_225) ;  /* 0x000000000004c947 */ /* 0x004fea0003800000 */
[----:B------:R2:W5:Y:S02]  /*160e0*/  LDG.E.LTC128B.U16 R23, desc[UR36][R10.64+0x10] ;  /* 0x000010240a177981 */ /* 0x000564000c1e1520 */
.L_x_225:
[----:B------:R-:W-:Y:S05]  /*160f0*/  BSYNC B1 ;  /* 0x0000000000017941 */ /* 0x000fea0003800000 */
.L_x_224:
[----:B------:R-:W3:Y:S01]  /*16100*/  LDL.LU R217, [R1+0x10] ;  /* 0x0000100001d97983 */ /* 0x000ee20000300800 */
[----:B-----5:R-:W-:Y:S01]  /*16110*/  HADD2.F32 R216, -RZ, R23.H0_H0 ;  /* 0x20000017ffd87230 */ /* 0x020fe20000004100 */
[----:B------:R-:W-:Y:S01]  /*16120*/  LOP3.LUT P5, RZ, R17, 0x8, RZ, 0xc0, !PT ;  /* 0x0000000811ff7812 */ /* 0x000fe200078ac0ff */
[----:B------:R-:W-:Y:S03]  /*16130*/  BSSY B1, `(.L_x_226) ;  /* 0x0000008000017945 */ /* 0x000fe60003800000 */
[----:B------:R-:W-:-:S04]  /*16140*/  FMUL R216, R216, R16 ;  /* 0x00000010d8d87220 */ /* 0x000fc80000400000 */
[----:B---3--:R-:W-:-:S05]  /*16150*/  FFMA R216, R217, R2, R216 ;  /* 0x00000002d9d87223 */ /* 0x008fca00000000d8 */
[----:B------:R-:W-:-:S05]  /*16160*/  F2FP.F16.F32.PACK_AB R216, RZ, R216 ;  /* 0x000000d8ffd8723e */ /* 0x000fca00000000ff */
[----:B------:R3:W-:Y:S01]  /*16170*/  @P4 STG.E.U16 desc[UR36][R18.64+0x10], R216 ;  /* 0x000010d812004986 */ /* 0x0007e2000c101524 */
[----:B------:R-:W-:-:S13]  /*16180*/  ISETP.GT.AND P4, PT, R0, 0x80, P5 ;  /* 0x000000800000780c */ /* 0x000fda0002f84270 */
[----:B---3--:R-:W-:Y:S05]  /*16190*/  @!P4 BRA `(.L_x_227) ;  /* 0x000000000004c947 */ /* 0x008fea0003800000 */
[----:B------:R3:W5:Y:S02]  /*161a0*/  LDG.E.LTC128B.U16 R23, desc[UR36][R10.64+0x12] ;  /* 0x000012240a177981 */ /* 0x000764000c1e1520 */
.L_x_227:
[----:B------:R-:W-:Y:S05]  /*161b0*/  BSYNC B1 ;  /* 0x0000000000017941 */ /* 0x000fea0003800000 */
.L_x_226:
[----:B------:R-:W2:Y:S01]  /*161c0*/  LDL.LU R217, [R1+0x14] ;  /* 0x0000140001d97983 */ /* 0x000ea20000300800 */
[----:B-----5:R-:W-:Y:S01]  /*161d0*/  HADD2.F32 R216, -RZ, R23.H0_H0 ;  /* 0x20000017ffd87230 */ /* 0x020fe20000004100 */
[----:B------:R-:W-:Y:S04]  /*161e0*/  BSSY B1, `(.L_x_228) ;  /* 0x0000009000017945 */ /* 0x000fe80003800000 */
[----:B------:R-:W-:-:S04]  /*161f0*/  FMUL R216, R216, R16 ;  /* 0x00000010d8d87220 */ /* 0x000fc80000400000 */
[----:B--2---:R-:W-:-:S05]  /*16200*/  FFMA R216, R217, R2, R216 ;  /* 0x00000002d9d87223 */ /* 0x004fca00000000d8 */
[----:B------:R-:W-:-:S05]  /*16210*/  F2FP.F16.F32.PACK_AB R216, RZ, R216 ;  /* 0x000000d8ffd8723e */ /* 0x000fca00000000ff */
[----:B------:R2:W-:Y:S01]  /*16220*/  @P4 STG.E.U16 desc[UR36][R18.64+0x12], R216 ;  /* 0x000012d812004986 */ /* 0x0005e2000c101524 */
[----:B------:R-:W-:-:S04]  /*16230*/  LOP3.LUT P4, RZ, R17, 0x4, RZ, 0xc0, !PT ;  /* 0x0000000411ff7812 */ /* 0x000fc8000788c0ff */
[----:B------:R-:W-:-:S13]  /*16240*/  ISETP.GT.AND P4, PT, R0, 0x88, P4 ;  /* 0x000000880000780c */ /* 0x000fda0002784270 */
[----:B--2---:R-:W-:Y:S05]  /*16250*/  @!P4 BRA `(.L_x_229) ;  /* 0x000000000004c947 */ /* 0x004fea0003800000 */
[----:B------:R2:W5:Y:S02]  /*16260*/  LDG.E.LTC128B.U16 R23, desc[UR36][R8.64+0x10] ;  /* 0x0000102408177981 */ /* 0x000564000c1e1520 */
.L_x_229:
[----:B------:R-:W-:Y:S05]  /*16270*/  BSYNC B1 ;  /* 0x0000000000017941 */ /* 0x000fea0003800000 */
.L_x_228:
        /* <DEDUP_REMOVED lines=10> */
.L_x_231:
[----:B------:R-:W-:Y:S05]  /*16320*/  BSYNC B1 ;  /* 0x0000000000017941 */ /* 0x000fea0003800000 */
.L_x_230:
[----:B------:R-:W2:Y:S01]  /*16330*/  LDL.LU R217, [R1+0x1c] ;  /* 0x00001c0001d97983 */ /* 0x000ea20000300800 */
[----:B-----5:R-:W-:Y:S01]  /*16340*/  HADD2.F32 R216, -RZ, R23.H0_H0 ;  /* 0x20000017ffd87230 */ /* 0x020fe20000004100 */
        /* <DEDUP_REMOVED lines=9> */
.L_x_233:
[----:B------:R-:W-:Y:S05]  /*163e0*/  BSYNC B1 ;  /* 0x0000000000017941 */ /* 0x000fea0003800000 */
.L_x_232:
        /* <DEDUP_REMOVED lines=11> */
.L_x_235:
[----:B------:R-:W-:Y:S05]  /*164a0*/  BSYNC B1 ;  /* 0x0000000000017941 */ /* 0x000fea0003800000 */
.L_x_234:
        /* <DEDUP_REMOVED lines=11> */
.L_x_237:
[----:B------:R-:W-:Y:S05]  /*16560*/  BSYNC B1 ;  /* 0x0000000000017941 */ /* 0x000fea0003800000 */
.L_x_236:
        /* <DEDUP_REMOVED lines=10> */
.L_x_239:
[----:B------:R-:W-:Y:S05]  /*16610*/  BSYNC B1 ;  /* 0x0000000000017941 */ /* 0x000fea0003800000 */
.L_x_238:
        /* <DEDUP_REMOVED lines=11> */
.L_x_241:
[----:B------:R-:W-:Y:S05]  /*166d0*/  BSYNC B1 ;  /* 0x0000000000017941 */ /* 0x000fea0003800000 */
.L_x_240:
        /* <DEDUP_REMOVED lines=11> */
.L_x_243:
[----:B------:R-:W-:Y:S05]  /*16790*/  BSYNC B1 ;  /* 0x0000000000017941 */ /* 0x000fea0003800000 */
.L_x_242:
        /* <DEDUP_REMOVED lines=11> */
.L_x_245:
[----:B------:R-:W-:Y:S05]  /*16850*/  BSYNC B1 ;  /* 0x0000000000017941 */ /* 0x000fea0003800000 */
.L_x_244:
        /* <DEDUP_REMOVED lines=10> */
.L_x_247:
[----:B------:R-:W-:Y:S05]  /*16900*/  BSYNC B1 ;  /* 0x0000000000017941 */ /* 0x000fea0003800000 */
.L_x_246:
        /* <DEDUP_REMOVED lines=11> */
.L_x_249:
[----:B------:R-:W-:Y:S05]  /*169c0*/  BSYNC B1 ;  /* 0x0000000000017941 */ /* 0x000fea0003800000 */
.L_x_248:
        /* <DEDUP_REMOVED lines=11> */
.L_x_251:
[----:B------:R-:W-:Y:S05]  /*16a80*/  BSYNC B1 ;  /* 0x0000000000017941 */ /* 0x000fea0003800000 */
.L_x_250:
        /* <DEDUP_REMOVED lines=11> */
.L_x_253:
[----:B------:R-:W-:Y:S05]  /*16b40*/  BSYNC B1 ;  /* 0x0000000000017941 */ /* 0x000fea0003800000 */
.L_x_252:
        /* <DEDUP_REMOVED lines=10> */
.L_x_255:
[----:B------:R-:W-:Y:S05]  /*16bf0*/  BSYNC B1 ;  /* 0x0000000000017941 */ /* 0x000fea0003800000 */
.L_x_254:
        /* <DEDUP_REMOVED lines=11> */
.L_x_257:
[----:B------:R-:W-:Y:S05]  /*16cb0*/  BSYNC B1 ;  /* 0x0000000000017941 */ /* 0x000fea0003800000 */
.L_x_256:
        /* <DEDUP_REMOVED lines=11> */
.L_x_259:
[----:B------:R-:W-:Y:S05]  /*16d70*/  BSYNC B1 ;  /* 0x0000000000017941 */ /* 0x000fea0003800000 */
.L_x_258:
        /* <DEDUP_REMOVED lines=11> */
.L_x_261:
[----:B------:R-:W-:Y:S05]  /*16e30*/  BSYNC B1 ;  /* 0x0000000000017941 */ /* 0x000fea0003800000 */
.L_x_260:
        /* <DEDUP_REMOVED lines=10> */
.L_x_263:
[----:B------:R-:W-:Y:S05]  /*16ee0*/  BSYNC B1 ;  /* 0x0000000000017941 */ /* 0x000fea0003800000 */
.L_x_262:
        /* <DEDUP_REMOVED lines=11> */
.L_x_265:
[----:B------:R-:W-:Y:S05]  /*16fa0*/  BSYNC B1 ;  /* 0x0000000000017941 */ /* 0x000fea0003800000 */
.L_x_264:
        /* <DEDUP_REMOVED lines=11> */
.L_x_267:
[----:B------:R-:W-:Y:S05]  /*17060*/  BSYNC B1 ;  /* 0x0000000000017941 */ /* 0x000fea0003800000 */
.L_x_266:
        /* <DEDUP_REMOVED lines=11> */
.L_x_269:
[----:B------:R-:W-:Y:S05]  /*17120*/  BSYNC B1 ;  /* 0x0000000000017941 */ /* 0x000fea0003800000 */
.L_x_268:
        /* <DEDUP_REMOVED lines=10> */
.L_x_271:
[----:B------:R-:W-:Y:S05]  /*171d0*/  BSYNC B1 ;  /* 0x0000000000017941 */ /* 0x000fea0003800000 */
.L_x_270:
        /* <DEDUP_REMOVED lines=11> */
.L_x_273:
[----:B------:R-:W-:Y:S05]  /*17290*/  BSYNC B1 ;  /* 0x0000000000017941 */ /* 0x000fea0003800000 */
.L_x_272:
        /* <DEDUP_REMOVED lines=11> */
.L_x_275:
[----:B------:R-:W-:Y:S05]  /*17350*/  BSYNC B1 ;  /* 0x0000000000017941 */ /* 0x000fea0003800000 */
.L_x_274:
        /* <DEDUP_REMOVED lines=11> */
.L_x_277:
[----:B------:R-:W-:Y:S05]  /*17410*/  BSYNC B1 ;  /* 0x0000000000017941 */ /* 0x000fea0003800000 */
.L_x_276:
        /* <DEDUP_REMOVED lines=10> */
.L_x_279:
[----:B------:R-:W-:Y:S05]  /*174c0*/  BSYNC B1 ;  /* 0x0000000000017941 */ /* 0x000fea0003800000 */
.L_x_278:
        /* <DEDUP_REMOVED lines=11> */
.L_x_281:
[----:B------:R-:W-:Y:S05]  /*17580*/  BSYNC B1 ;  /* 0x0000000000017941 */ /* 0x000fea0003800000 */
.L_x_280:
        /* <DEDUP_REMOVED lines=11> */
.L_x_283:
[----:B------:R-:W-:Y:S05]  /*17640*/  BSYNC B1 ;  /* 0x0000000000017941 */ /* 0x000fea0003800000 */
.L_x_282:
        /* <DEDUP_REMOVED lines=11> */
.L_x_285:
[----:B------:R-:W-:Y:S05]  /*17700*/  BSYNC B1 ;  /* 0x0000000000017941 */ /* 0x000fea0003800000 */
.L_x_284:
        /* <DEDUP_REMOVED lines=10> */
.L_x_287:
[----:B------:R-:W-:Y:S05]  /*177b0*/  BSYNC B1 ;  /* 0x0000000000017941 */ /* 0x000fea0003800000 */
.L_x_286:
        /* <DEDUP_REMOVED lines=11> */
.L_x_289:
[----:B------:R-:W-:Y:S05]  /*17870*/  BSYNC B1 ;  /* 0x0000000000017941 */ /* 0x000fea0003800000 */
.L_x_288:
        /* <DEDUP_REMOVED lines=11> */
.L_x_291:
[----:B------:R-:W-:Y:S05]  /*17930*/  BSYNC B1 ;  /* 0x0000000000017941 */ /* 0x000fea0003800000 */
.L_x_290:
        /* <DEDUP_REMOVED lines=11> */
.L_x_293:
[----:B------:R-:W-:Y:S05]  /*179f0*/  BSYNC B1 ;  /* 0x0000000000017941 */ /* 0x000fea0003800000 */
.L_x_292:
        /* <DEDUP_REMOVED lines=10> */
.L_x_295:
[----:B------:R-:W-:Y:S05]  /*17aa0*/  BSYNC B1 ;  /* 0x0000000000017941 */ /* 0x000fea0003800000 */
.L_x_294:
        /* <DEDUP_REMOVED lines=11> */
.L_x_297:
[----:B------:R-:W-:Y:S05]  /*17b60*/  BSYNC B1 ;  /* 0x0000000000017941 */ /* 0x000fea0003800000 */
.L_x_296:
        /* <DEDUP_REMOVED lines=11> */
.L_x_299:
[----:B------:R-:W-:Y:S05]  /*17c20*/  BSYNC B1 ;  /* 0x0000000000017941 */ /* 0x000fea0003800000 */
.L_x_298:
        /* <DEDUP_REMOVED lines=11> */
.L_x_301:
[----:B------:R-:W-:Y:S05]  /*17ce0*/  BSYNC B1 ;  /* 0x0000000000017941 */ /* 0x000fea0003800000 */
.L_x_300:
        /* <DEDUP_REMOVED lines=10> */
.L_x_303:
[----:B------:R-:W-:Y:S05]  /*17d90*/  BSYNC B1 ;  /* 0x0000000000017941 */ /* 0x000fea0003800000 */
.L_x_302:
        /* <DEDUP_REMOVED lines=11> */
.L_x_305:
[----:B------:R-:W-:Y:S05]  /*17e50*/  BSYNC B1 ;  /* 0x0000000000017941 */ /* 0x000fea0003800000 */
.L_x_304:
        /* <DEDUP_REMOVED lines=11> */
.L_x_307:
[----:B------:R-:W-:Y:S05]  /*17f10*/  BSYNC B1 ;  /* 0x0000000000017941 */ /* 0x000fea0003800000 */
.L_x_306:
        /* <DEDUP_REMOVED lines=11> */
.L_x_309:
[----:B------:R-:W-:Y:S05]  /*17fd0*/  BSYNC B1 ;  /* 0x0000000000017941 */ /* 0x000fea0003800000 */
.L_x_308:
        /* <DEDUP_REMOVED lines=10> */
.L_x_311:
[----:B------:R-:W-:Y:S05]  /*18080*/  BSYNC B1 ;  /* 0x0000000000017941 */ /* 0x000fea0003800000 */
.L_x_310:
        /* <DEDUP_REMOVED lines=11> */
.L_x_313:
[----:B------:R-:W-:Y:S05]  /*18140*/  BSYNC B1 ;  /* 0x0000000000017941 */ /* 0x000fea0003800000 */
.L_x_312:
        /* <DEDUP_REMOVED lines=11> */
.L_x_315:
[----:B------:R-:W-:Y:S05]  /*18200*/  BSYNC B1 ;  /* 0x0000000000017941 */ /* 0x000fea0003800000 */
.L_x_314:
        /* <DEDUP_REMOVED lines=11> */
.L_x_317:
[----:B------:R-:W-:Y:S05]  /*182c0*/  BSYNC B1 ;  /* 0x0000000000017941 */ /* 0x000fea0003800000 */
.L_x_316:
        /* <DEDUP_REMOVED lines=10> */
.L_x_319:
[----:B------:R-:W-:Y:S05]  /*18370*/  BSYNC B1 ;  /* 0x0000000000017941 */ /* 0x000fea0003800000 */
.L_x_318:
        /* <DEDUP_REMOVED lines=11> */
.L_x_321:
[----:B------:R-:W-:Y:S05]  /*18430*/  BSYNC B1 ;  /* 0x0000000000017941 */ /* 0x000fea0003800000 */
.L_x_320:
        /* <DEDUP_REMOVED lines=11> */
.L_x_323:
[----:B------:R-:W-:Y:S05]  /*184f0*/  BSYNC B1 ;  /* 0x0000000000017941 */ /* 0x000fea0003800000 */
.L_x_322:
        /* <DEDUP_REMOVED lines=11> */
.L_x_325:
[----:B------:R-:W-:Y:S05]  /*185b0*/  BSYNC B1 ;  /* 0x0000000000017941 */ /* 0x000fea0003800000 */
.L_x_324:
        /* <DEDUP_REMOVED lines=10> */
.L_x_327:
[----:B------:R-:W-:Y:S05]  /*18660*/  BSYNC B1 ;  /* 0x0000000000017941 */ /* 0x000fea0003800000 */
.L_x_326:
        /* <DEDUP_REMOVED lines=11> */
.L_x_329:
[----:B------:R-:W-:Y:S05]  /*18720*/  BSYNC B1 ;  /* 0x0000000000017941 */ /* 0x000fea0003800000 */
.L_x_328:
        /* <DEDUP_REMOVED lines=11> */
.L_x_331:
[----:B------:R-:W-:Y:S05]  /*187e0*/  BSYNC B1 ;  /* 0x0000000000017941 */ /* 0x000fea0003800000 */
.L_x_330:
        /* <DEDUP_REMOVED lines=11> */
.L_x_333:
[----:B------:R-:W-:Y:S05]  /*188a0*/  BSYNC B1 ;  /* 0x0000000000017941 */ /* 0x000fea0003800000 */
.L_x_332:
        /* <DEDUP_REMOVED lines=10> */
.L_x_335:
[----:B------:R-:W-:Y:S05]  /*18950*/  BSYNC B1 ;  /* 0x0000000000017941 */ /* 0x000fea0003800000 */
.L_x_334:
        /* <DEDUP_REMOVED lines=11> */
.L_x_337:
[----:B------:R-:W-:Y:S05]  /*18a10*/  BSYNC B1 ;  /* 0x0000000000017941 */ /* 0x000fea0003800000 */
.L_x_336:
        /* <DEDUP_REMOVED lines=11> */
.L_x_339:
[----:B------:R-:W-:Y:S05]  /*18ad0*/  BSYNC B1 ;  /* 0x0000000000017941 */ /* 0x000fea0003800000 */
.L_x_338:
        /* <DEDUP_REMOVED lines=11> */
.L_x_341:
[----:B------:R-:W-:Y:S05]  /*18b90*/  BSYNC B1 ;  /* 0x0000000000017941 */ /* 0x000fea0003800000 */
.L_x_340:
        /* <DEDUP_REMOVED lines=10> */
.L_x_343:
[----:B------:R-:W-:Y:S05]  /*18c40*/  BSYNC B1 ;  /* 0x0000000000017941 */ /* 0x000fea0003800000 */
.L_x_342:
        /* <DEDUP_REMOVED lines=11> */
.L_x_345:
[----:B------:R-:W-:Y:S05]  /*18d00*/  BSYNC B1 ;  /* 0x0000000000017941 */ /* 0x000fea0003800000 */
.L_x_344:
        /* <DEDUP_REMOVED lines=11> */
.L_x_347:
[----:B------:R-:W-:Y:S05]  /*18dc0*/  BSYNC B1 ;  /* 0x0000000000017941 */ /* 0x000fea0003800000 */
.L_x_346:
        /* <DEDUP_REMOVED lines=11> */
.L_x_349:
[----:B------:R-:W-:Y:S05]  /*18e80*/  BSYNC B1 ;  /* 0x0000000000017941 */ /* 0x000fea0003800000 */
.L_x_348:
        /* <DEDUP_REMOVED lines=10> */
.L_x_351:
[----:B------:R-:W-:Y:S05]  /*18f30*/  BSYNC B1 ;  /* 0x0000000000017941 */ /* 0x000fea0003800000 */
.L_x_350:
        /* <DEDUP_REMOVED lines=11> */
.L_x_353:
[----:B------:R-:W-:Y:S05]  /*18ff0*/  BSYNC B1 ;  /* 0x0000000000017941 */ /* 0x000fea0003800000 */
.L_x_352:
        /* <DEDUP_REMOVED lines=11> */
.L_x_355:
[----:B------:R-:W-:Y:S05]  /*190b0*/  BSYNC B1 ;  /* 0x0000000000017941 */ /* 0x000fea0003800000 */
.L_x_354:
        /* <DEDUP_REMOVED lines=11> */
.L_x_357:
[----:B------:R-:W-:Y:S05]  /*19170*/  BSYNC B1 ;  /* 0x0000000000017941 */ /* 0x000fea0003800000 */
.L_x_356:
        /* <DEDUP_REMOVED lines=10> */
.L_x_359:
[----:B------:R-:W-:Y:S05]  /*19220*/  BSYNC B1 ;  /* 0x0000000000017941 */ /* 0x000fea0003800000 */
.L_x_358:
        /* <DEDUP_REMOVED lines=11> */
.L_x_361:
[----:B------:R-:W-:Y:S05]  /*192e0*/  BSYNC B1 ;  /* 0x0000000000017941 */ /* 0x000fea0003800000 */
.L_x_360:
        /* <DEDUP_REMOVED lines=11> */
.L_x_363:
[----:B------:R-:W-:Y:S05]  /*193a0*/  BSYNC B1 ;  /* 0x0000000000017941 */ /* 0x000fea0003800000 */
.L_x_362:
        /* <DEDUP_REMOVED lines=11> */
.L_x_365:
[----:B------:R-:W-:Y:S05]  /*19460*/  BSYNC B1 ;  /* 0x0000000000017941 */ /* 0x000fea0003800000 */
.L_x_364:
        /* <DEDUP_REMOVED lines=10> */
.L_x_367:
[----:B------:R-:W-:Y:S05]  /*19510*/  BSYNC B1 ;  /* 0x0000000000017941 */ /* 0x000fea0003800000 */
.L_x_366:
        /* <DEDUP_REMOVED lines=11> */
.L_x_369:
[----:B------:R-:W-:Y:S05]  /*195d0*/  BSYNC B1 ;  /* 0x0000000000017941 */ /* 0x000fea0003800000 */
.L_x_368:
        /* <DEDUP_REMOVED lines=11> */
.L_x_371:
[----:B------:R-:W-:Y:S05]  /*19690*/  BSYNC B1 ;  /* 0x0000000000017941 */ /* 0x000fea0003800000 */
.L_x_370:
        /* <DEDUP_REMOVED lines=11> */
.L_x_373:
[----:B------:R-:W-:Y:S05]  /*19750*/  BSYNC B1 ;  /* 0x0000000000017941 */ /* 0x000fea0003800000 */
.L_x_372:
        /* <DEDUP_REMOVED lines=10> */
.L_x_375:
[----:B------:R-:W-:Y:S05]  /*19800*/  BSYNC B1 ;  /* 0x0000000000017941 */ /* 0x000fea0003800000 */
.L_x_374:
        /* <DEDUP_REMOVED lines=11> */
.L_x_377:
[----:B------:R-:W-:Y:S05]  /*198c0*/  BSYNC B1 ;  /* 0x0000000000017941 */ /* 0x000fea0003800000 */
.L_x_376:
        /* <DEDUP_REMOVED lines=11> */
.L_x_379:
[----:B------:R-:W-:Y:S05]  /*19980*/  BSYNC B1 ;  /* 0x0000000000017941 */ /* 0x000fea0003800000 */
.L_x_378:
        /* <DEDUP_REMOVED lines=11> */
.L_x_381:
[----:B------:R-:W-:Y:S05]  /*19a40*/  BSYNC B1 ;  /* 0x0000000000017941 */ /* 0x000fea0003800000 */
.L_x_380:
        /* <DEDUP_REMOVED lines=10> */
.L_x_383:
[----:B------:R-:W-:Y:S05]  /*19af0*/  BSYNC B1 ;  /* 0x0000000000017941 */ /* 0x000fea0003800000 */
.L_x_382:
        /* <DEDUP_REMOVED lines=11> */
.L_x_385:
[----:B------:R-:W-:Y:S05]  /*19bb0*/  BSYNC B1 ;  /* 0x0000000000017941 */ /* 0x000fea0003800000 */
.L_x_384:
        /* <DEDUP_REMOVED lines=10> */
.L_x_387:
[----:B------:R-:W-:Y:S05]  /*19c60*/  BSYNC B1 ;  /* 0x0000000000017941 */ /* 0x000fea0003800000 */
.L_x_386:
        /* <DEDUP_REMOVED lines=10> */
.L_x_389:
[----:B------:R-:W-:Y:S05]  /*19d10*/  BSYNC B1 ;  /* 0x0000000000017941 */ /* 0x000fea0003800000 */
.L_x_388:
[----:B------:R-:W3:Y:S01]  /*19d20*/  LDL.LU R216, [R1+0x158] ;  /* 0x0001580001d87983 */ /* 0x000ee20000300800 */
[----:B-----5:R-:W-:Y:S01]  /*19d30*/  HADD2.F32 R217, -RZ, R23.H0_H0 ;  /* 0x20000017ffd97230 */ /* 0x020fe20000004100 */
        /* <DEDUP_REMOVED lines=8> */
.L_x_391:
[----:B------:R-:W-:Y:S05]  /*19dc0*/  BSYNC B1 ;  /* 0x0000000000017941 */ /* 0x000fea0003800000 */
.L_x_390:
[----:B------:R-:W2:Y:S01]  /*19dd0*/  LDL.LU R216, [R1+0x15c] ;  /* 0x00015c0001d87983 */ /* 0x000ea20000300800 */
[----:B---3-5:R-:W-:Y:S01]  /*19de0*/  HADD2.F32 R217, -RZ, R23.H0_H0 ;  /* 0x20000017ffd97230 */ /* 0x028fe20000004100 */
        /* <DEDUP_REMOVED lines=8> */
.L_x_393:
[----:B------:R-:W-:Y:S05]  /*19e70*/  BSYNC B1 ;  /* 0x0000000000017941 */ /* 0x000fea0003800000 */
.L_x_392:
[----:B------:R-:W4:Y:S01]  /*19e80*/  LDL.LU R216, [R1+0x160] ;  /* 0x0001600001d87983 */ /* 0x000f220000300800 */
[----:B--2--5:R-:W-:Y:S01]  /*19e90*/  HADD2.F32 R217, -RZ, R23.H0_H0 ;  /* 0x20000017ffd97230 */ /* 0x024fe20000004100 */
[----:B------:R-:W-:Y:S01]  /*19ea0*/  ISETP.GT.AND P5, PT, R0, 0x80, P2 ;  /* 0x000000800000780c */ /* 0x000fe200017a4270 */
[----:B------:R-:W-:Y:S03]  /*19eb0*/  BSSY B1, `(.L_x_394) ;  /* 0x0000007000017945 */ /* 0x000fe60003800000 */
[----:B------:R-:W-:-:S04]  /*19ec0*/  FMUL R217, R217, R16 ;  /* 0x00000010d9d97220 */ /* 0x000fc80000400000 */
[----:B----4-:R-:W-:-:S05]  /*19ed0*/  FFMA R217, R216, R2, R217 ;  /* 0x00000002d8d97223 */ /* 0x010fca00000000d9 */
[----:B------:R-:W-:-:S05]  /*19ee0*/  F2FP.F16.F32.PACK_AB R217, RZ, R217 ;  /* 0x000000d9ffd9723e */ /* 0x000fca00000000ff */
[----:B------:R2:W-:Y:S01]  /*19ef0*/  @P4 STG.E.U16 desc[UR36][R18.64+0x160], R217 ;  /* 0x000160d912004986 */ /* 0x0005e2000c101524 */
[----:B------:R-:W-:Y:S05]  /*19f00*/  @!P5 BRA `(.L_x_395) ;  /* 0x000000000004d947 */ /* 0x000fea0003800000 */
[----:B------:R4:W5:Y:S02]  /*19f10*/  LDG.E.LTC128B.U16 R23, desc[UR36][R10.64+0x162] ;  /* 0x000162240a177981 */ /* 0x000964000c1e1520 */
.L_x_395:
[----:B------:R-:W-:Y:S05]  /*19f20*/  BSYNC B1 ;  /* 0x0000000000017941 */ /* 0x000fea0003800000 */
.L_x_394:
[----:B------:R-:W3:Y:S01]  /*19f30*/  LDL.LU R216, [R1+0x164] ;  /* 0x0001640001d87983 */ /* 0x000ee20000300800 */
[----:B--2--5:R-:W-:Y:S01]  /*19f40*/  HADD2.F32 R217, -RZ, R23.H0_H0 ;  /* 0x20000017ffd97230 */ /* 0x024fe20000004100 */
        /* <DEDUP_REMOVED lines=8> */
.L_x_397:
[----:B------:R-:W-:Y:S05]  /*19fd0*/  BSYNC B1 ;  /* 0x0000000000017941 */ /* 0x000fea0003800000 */
.L_x_396:
        /* <DEDUP_REMOVED lines=10> */
.L_x_399:
[----:B------:R-:W-:Y:S05]  /*1a080*/  BSYNC B1 ;  /* 0x0000000000017941 */ /* 0x000fea0003800000 */
.L_x_398:
        /* <DEDUP_REMOVED lines=10> */
.L_x_401:
[----:B------:R-:W-:Y:S05]  /*1a130*/  BSYNC B1 ;  /* 0x0000000000017941 */ /* 0x000fea0003800000 */
.L_x_400:
        /* <DEDUP_REMOVED lines=10> */
.L_x_403:
[----:B------:R-:W-:Y:S05]  /*1a1e0*/  BSYNC B1 ;  /* 0x0000000000017941 */ /* 0x000fea0003800000 */
.L_x_402:
        /* <DEDUP_REMOVED lines=10> */
.L_x_405:
[----:B------:R-:W-:Y:S05]  /*1a290*/  BSYNC B1 ;  /* 0x0000000000017941 */ /* 0x000fea0003800000 */
.L_x_404:
        /* <DEDUP_REMOVED lines=10> */
.L_x_407:
[----:B------:R-:W-:Y:S05]  /*1a340*/  BSYNC B1 ;  /* 0x0000000000017941 */ /* 0x000fea0003800000 */
.L_x_406:
[----:B------:R-:W3:Y:S01]  /*1a350*/  LDL.LU R216, [R1+0x17c] ;  /* 0x00017c0001d87983 */ /* 0x000ee20000300800 */
[----:B--2--5:R-:W-:Y:S01]  /*1a360*/  HADD2.F32 R217, -RZ, R23.H0_H0 ;  /* 0x20000017ffd97230 */ /* 0x024fe20000004100 */
        /* <DEDUP_REMOVED lines=11> */
.L_x_409:
[----:B------:R-:W-:Y:S05]  /*1a420*/  BSYNC B1 ;  /* 0x0000000000017941 */ /* 0x000fea0003800000 */
.L_x_408:
[----:B--2--5:R-:W-:Y:S01]  /*1a430*/  HADD2.F32 R21, -RZ, R23.H0_H0 ;  /* 0x20000017ff157230 */ /* 0x024fe20000004100 */
[----:B------:R-:W-:Y:S01]  /*1a440*/  ISETP.GT.AND P2, PT, R3, 0xc1, PT ;  /* 0x000000c10300780c */ /* 0x000fe20003f44270 */
[----:B------:R-:W-:Y:S01]  /*1a450*/  BSSY B1, `(.L_x_410) ;  /* 0x000000a000017945 */ /* 0x000fe20003800000 */
[----:B------:R-:W-:Y:S02]  /*1a460*/  LOP3.LUT R17, R17, 0xfffffffd, RZ, 0xc0, !PT ;  /* 0xfffffffd11117812 */ /* 0x000fe400078ec0ff */
[----:B------:R-:W-:Y:S01]  /*1a470*/  FMUL R21, R21, R16 ;  /* 0x0000001015157220 */ /* 0x000fe20000400000 */
[----:B------:R-:W-:-:S03]  /*1a480*/  ISETP.GT.AND P0, PT, R0, RZ, P2 ;  /* 0x000000ff0000720c */ /* 0x000fc60001704270 */
[----:B------:R-:W-:-:S05]  /*1a490*/  FFMA R21, R120, R2, R21 ;  /* 0x0000000278157223 */ /* 0x000fca0000000015 */
[----:B------:R-:W-:Y:S02]  /*1a4a0*/  F2FP.F16.F32.PACK_AB R21, RZ, R21 ;  /* 0x00000015ff15723e */ /* 0x000fe400000000ff */
[----:B------:R-:W-:-:S03]  /*1a4b0*/  @P2 LOP3.LUT R17, R17, 0x2, RZ, 0xfc, !PT ;  /* 0x0000000211112812 */ /* 0x000fc600078efcff */
[----:B------:R2:W-:Y:S01]  /*1a4c0*/  @P1 STG.E.U16 desc[UR36][R4.64+0x180], R21 ;  /* 0x0001801504001986 */ /* 0x0005e2000c101524 */
[----:B------:R-:W-:Y:S05]  /*1a4d0*/  @!P0 BRA `(.L_x_411) ;  /* 0x0000000000048947 */ /* 0x000fea0003800000 */
[----:B------:R0:W5:Y:S02]  /*1a4e0*/  LDG.E.LTC128B.U16 R23, desc[UR36][R14.64+0x182] ;  /* 0x000182240e177981 */ /* 0x000164000c1e1520 */
.L_x_411:
[----:B------:R-:W-:Y:S05]  /*1a4f0*/  BSYNC B1 ;  /* 0x0000000000017941 */ /* 0x000fea0003800000 */
.L_x_410:
[----:B--2--5:R-:W-:Y:S01]  /*1a500*/  HADD2.F32 R21, -RZ, R23.H0_H0 ;  /* 0x20000017ff157230 */ /* 0x024fe20000004100 */
[----:B------:R-:W-:Y:S01]  /*1a510*/  ISETP.GT.AND P1, PT, R0, 0x8, P3 ;  /* 0x000000080000780c */ /* 0x000fe20001f24270 */
[----:B------:R-:W-:Y:S03]  /*1a520*/  BSSY B1, `(.L_x_412) ;  /* 0x0000007000017945 */ /* 0x000fe60003800000 */
[----:B------:R-:W-:-:S04]  /*1a530*/  FMUL R20, R21, R16 ;  /* 0x0000001015147220 */ /* 0x000fc80000400000 */
[----:B------:R-:W-:-:S05]  /*1a540*/  FFMA R20, R121, R2, R20 ;  /* 0x0000000279147223 */ /* 0x000fca0000000014 */
[----:B------:R-:W-:-:S05]  /*1a550*/  F2FP.F16.F32.PACK_AB R20, RZ, R20 ;  /* 0x00000014ff14723e */ /* 0x000fca00000000ff */
[----:B------:R2:W-:Y:S01]  /*1a560*/  @P0 STG.E.U16 desc[UR36][R4.64+0x182], R20 ;  /* 0x0001821404000986 */ /* 0x0005e2000c101524 */
[----:B------:R-:W-:Y:S05]  /*1a570*/  @!P1 BRA `(.L_x_413) ;  /* 0x0000000000049947 */ /* 0x000fea0003800000 */
[----:B------:R0:W5:Y:S02]  /*1a580*/  LDG.E.LTC128B.U16 R23, desc[UR36][R12.64+0x180] ;  /* 0x000180240c177981 */ /* 0x000164000c1e1520 */
.L_x_413:
[----:B------:R-:W-:Y:S05]  /*1a590*/  BSYNC B1 ;  /* 0x0000000000017941 */ /* 0x000fea0003800000 */
.L_x_412:
[----:B-----5:R-:W-:Y:S01]  /*1a5a0*/  HADD2.F32 R21, -RZ, R23.H0_H0 ;  /* 0x20000017ff157230 */ /* 0x020fe20000004100 */
        /* <DEDUP_REMOVED lines=8> */
.L_x_415:
[----:B------:R-:W-:Y:S05]  /*1a630*/  BSYNC B1 ;  /* 0x0000000000017941 */ /* 0x000fea0003800000 */
.L_x_414:
[----:B0----5:R-:W-:Y:S01]  /*1a640*/  HADD2.F32 R21, -RZ, R23.H0_H0 ;  /* 0x20000017ff157230 */ /* 0x021fe20000004100 */
[----:B------:R-:W-:Y:S01]  /*1a650*/  ISETP.GT.AND P3, PT, R3, 0xc8, PT ;  /* 0x000000c80300780c */ /* 0x000fe20003f64270 */
[----:B------:R-:W-:Y:S01]  /*1a660*/  BSSY B1, `(.L_x_416) ;  /* 0x000000a000017945 */ /* 0x000fe20003800000 */
[----:B------:R-:W-:Y:S02]  /*1a670*/  LOP3.LUT R17, R17, 0xfffffffb, RZ, 0xc0, !PT ;  /* 0xfffffffb11117812 */ /* 0x000fe400078ec0ff */
[----:B--2---:R-:W-:Y:S01]  /*1a680*/  FMUL R20, R21, R16 ;  /* 0x0000001015147220 */ /* 0x004fe20000400000 */
[----:B------:R-:W-:-:S03]  /*1a690*/  ISETP.GT.AND P1, PT, R0, RZ, P3 ;  /* 0x000000ff0000720c */ /* 0x000fc60001f24270 */
[----:B------:R-:W-:-:S05]  /*1a6a0*/  FFMA R20, R123, R2, R20 ;  /* 0x000000027b147223 */ /* 0x000fca0000000014 */
[----:B------:R-:W-:Y:S02]  /*1a6b0*/  F2FP.F16.F32.PACK_AB R20, RZ, R20 ;  /* 0x00000014ff14723e */ /* 0x000fe400000000ff */
[----:B------:R-:W-:-:S03]  /*1a6c0*/  @P3 LOP3.LUT R17, R17, 0x4, RZ, 0xfc, !PT ;  /* 0x0000000411113812 */ /* 0x000fc600078efcff */
[----:B------:R0:W-:Y:S01]  /*1a6d0*/  @P0 STG.E.U16 desc[UR36][R6.64+0x182], R20 ;  /* 0x0001821406000986 */ /* 0x0001e2000c101524 */
[----:B------:R-:W-:Y:S05]  /*1a6e0*/  @!P1 BRA `(.L_x_417) ;  /* 0x0000000000049947 */ /* 0x000fea0003800000 */
[----:B------:R2:W5:Y:S02]  /*1a6f0*/  LDG.E.LTC128B.U16 R23, desc[UR36][R14.64+0x190] ;  /* 0x000190240e177981 */ /* 0x000564000c1e1520 */
.L_x_417:
[----:B------:R-:W-:Y:S05]  /*1a700*/  BSYNC B1 ;  /* 0x0000000000017941 */ /* 0x000fea0003800000 */
.L_x_416:
[----:B-----5:R-:W-:Y:S01]  /*1a710*/  HADD2.F32 R21, -RZ, R23.H0_H0 ;  /* 0x20000017ff157230 */ /* 0x020fe20000004100 */
        /* <DEDUP_REMOVED lines=11> */
.L_x_419:
[----:B------:R-:W-:Y:S05]  /*1a7d0*/  BSYNC B1 ;  /* 0x0000000000017941 */ /* 0x000fea0003800000 */
.L_x_418:
[----:B0----5:R-:W-:Y:S01]  /*1a7e0*/  HADD2.F32 R21, -RZ, R23.H0_H0 ;  /* 0x20000017ff157230 */ /* 0x021fe20000004100 */
        /* <DEDUP_REMOVED lines=8> */
.L_x_421:
[----:B------:R-:W-:Y:S05]  /*1a870*/  BSYNC B1 ;  /* 0x0000000000017941 */ /* 0x000fea0003800000 */
.L_x_420:
        /* <DEDUP_REMOVED lines=9> */
.L_x_423:
[----:B------:R-:W-:Y:S05]  /*1a910*/  BSYNC B1 ;  /* 0x0000000000017941 */ /* 0x000fea0003800000 */
.L_x_422:
[----:B0----5:R-:W-:Y:S01]  /*1a920*/  HADD2.F32 R21, -RZ, R23.H0_H0 ;  /* 0x20000017ff157230 */ /* 0x021fe20000004100 */
[----:B------:R-:W-:Y:S01]  /*1a930*/  ISETP.GT.AND P2, PT, R3, 0xd0, PT ;  /* 0x000000d00300780c */ /* 0x000fe20003f44270 */
[----:B------:R-:W-:Y:S01]  /*1a940*/  BSSY B1, `(.L_x_424) ;  /* 0x000000a000017945 */ /* 0x000fe20003800000 */
[----:B------:R-:W-:Y:S02]  /*1a950*/  LOP3.LUT R17, R17, 0xffffffef, RZ, 0xc0, !PT ;  /* 0xffffffef11117812 */ /* 0x000fe400078ec0ff */
[----:B------:R-:W-:-:S04]  /*1a960*/  FMUL R20, R21, R16 ;  /* 0x0000001015147220 */ /* 0x000fc80000400000 */
[----:B------:R-:W-:-:S05]  /*1a970*/  FFMA R20, R127, R2, R20 ;  /* 0x000000027f147223 */ /* 0x000fca0000000014 */
[----:B------:R-:W-:Y:S02]  /*1a980*/  F2FP.F16.F32.PACK_AB R20, RZ, R20 ;  /* 0x00000014ff14723e */ /* 0x000fe400000000ff */
[----:B------:R-:W-:-:S03]  /*1a990*/  @P2 LOP3.LUT R17, R17, 0x10, RZ, 0xfc, !PT ;  /* 0x0000001011112812 */ /* 0x000fc600078efcff */
[----:B------:R0:W-:Y:S01]  /*1a9a0*/  @P0 STG.E.U16 desc[UR36][R6.64+0x192], R20 ;  /* 0x0001921406000986 */ /* 0x0001e2000c101524 */
[----:B------:R-:W-:-:S13]  /*1a9b0*/  ISETP.GT.AND P0, PT, R0, RZ, P2 ;  /* 0x000000ff0000720c */ /* 0x000fda0001704270 */
[----:B0-----:R-:W-:Y:S05]  /*1a9c0*/  @!P0 BRA `(.L_x_425) ;  /* 0x0000000000048947 */ /* 0x001fea0003800000 */
[----:B------:R0:W5:Y:S02]  /*1a9d0*/  LDG.E.LTC128B.U16 R23, desc[UR36][R14.64+0x1a0] ;  /* 0x0001a0240e177981 */ /* 0x000164000c1e1520 */
.L_x_425:
[----:B------:R-:W-:Y:S05]  /*1a9e0*/  BSYNC B1 ;  /* 0x0000000000017941 */ /* 0x000fea0003800000 */
.L_x_424:
[----:B-----5:R-:W-:Y:S01]  /*1a9f0*/  HADD2.F32 R21, -RZ, R23.H0_H0 ;  /* 0x20000017ff157230 */ /* 0x020fe20000004100 */
        /* <DEDUP_REMOVED lines=8> */
[----:B------:R-:W-:-:S05]  /*1aa80*/  IADD3 R20, P0, R233, R18, RZ ;  /* 0x00000012e9147210 */ /* 0x000fca0007f1e0ff */
[----:B-1----:R-:W-:Y:S01]  /*1aa90*/  IMAD.X R21, R232, 0x1, R19, P0 ;  /* 0x00000001e8157824 */ /* 0x002fe200000e0613 */
[----:B------:R-:W-:-:S13]  /*1aaa0*/  ISETP.GT.AND P0, PT, R0, RZ, P1 ;  /* 0x000000ff0000720c */ /* 0x000fda0000f04270 */
[----:B------:R-:W-:Y:S05]  /*1aab0*/  @!P0 BRA `(.L_x_427) ;  /* 0x0000000000048947 */ /* 0x000fea0003800000 */
[----:B------:R1:W5:Y:S02]  /*1aac0*/  LDG.E.LTC128B.U16 R23, desc[UR36][R14.64+0x1a2] ;  /* 0x0001a2240e177981 */ /* 0x000364000c1e1520 */
.L_x_427:
[----:B------:R-:W-:Y:S05]  /*1aad0*/  BSYNC B1 ;  /* 0x0000000000017941 */ /* 0x000fea0003800000 */
.L_x_426:
[----:B-----5:R-:W-:Y:S01]  /*1aae0*/  HADD2.F32 R121, -RZ, R23.H0_H0 ;  /* 0x20000017ff797230 */ /* 0x020fe20000004100 */
[----:B------:R-:W-:Y:S04]  /*1aaf0*/  BSSY B1, `(.L_x_428) ;  /* 0x0000008000017945 */ /* 0x000fe80003800000 */
[----:B------:R-:W-:-:S04]  /*1ab00*/  FMUL R120, R121, R16 ;  /* 0x0000001079787220 */ /* 0x000fc80000400000 */
[----:B------:R-:W-:-:S05]  /*1ab10*/  FFMA R120, R129, R2, R120 ;  /* 0x0000000281787223 */ /* 0x000fca0000000078 */
[----:B------:R-:W-:-:S05]  /*1ab20*/  F2FP.F16.F32.PACK_AB R120, RZ, R120 ;  /* 0x00000078ff78723e */ /* 0x000fca00000000ff */
[----:B------:R0:W-:Y:S01]  /*1ab30*/  @P0 STG.E.U16 desc[UR36][R4.64+0x1a2], R120 ;  /* 0x0001a27804000986 */ /* 0x0001e2000c101524 */
[----:B------:R-:W-:-:S13]  /*1ab40*/  ISETP.GT.AND P0, PT, R0, 0x8, P2 ;  /* 0x000000080000780c */ /* 0x000fda0001704270 */
[----:B0-----:R-:W-:Y:S05]  /*1ab50*/  @!P0 BRA `(.L_x_429) ;  /* 0x0000000000048947 */ /* 0x001fea0003800000 */
[----:B------:R0:W5:Y:S02]  /*1ab60*/  LDG.E.LTC128B.U16 R23, desc[UR36][R12.64+0x1a0] ;  /* 0x0001a0240c177981 */ /* 0x000164000c1e1520 */
.L_x_429:
[----:B------:R-:W-:Y:S05]  /*1ab70*/  BSYNC B1 ;  /* 0x0000000000017941 */ /* 0x000fea0003800000 */
.L_x_428:
        /* <DEDUP_REMOVED lines=9> */
.L_x_431:
[----:B------:R-:W-:Y:S05]  /*1ac10*/  BSYNC B1 ;  /* 0x0000000000017941 */ /* 0x000fea0003800000 */
.L_x_430:
        /* <DEDUP_REMOVED lines=12> */
.L_x_433:
[----:B------:R-:W-:Y:S05]  /*1ace0*/  BSYNC B1 ;  /* 0x0000000000017941 */ /* 0x000fea0003800000 */
.L_x_432:
        /* <DEDUP_REMOVED lines=12> */
.L_x_435:
[----:B------:R-:W-:Y:S05]  /*1adb0*/  BSYNC B1 ;  /* 0x0000000000017941 */ /* 0x000fea0003800000 */
.L_x_434:
        /* <DEDUP_REMOVED lines=9> */
.L_x_437:
[----:B------:R-:W-:Y:S05]  /*1ae50*/  BSYNC B1 ;  /* 0x0000000000017941 */ /* 0x000fea0003800000 */
.L_x_436:
        /* <DEDUP_REMOVED lines=9> */
.L_x_439:
[----:B------:R-:W-:Y:S05]  /*1aef0*/  BSYNC B1 ;  /* 0x0000000000017941 */ /* 0x000fea0003800000 */
.L_x_438:
        /* <DEDUP_REMOVED lines=12> */
.L_x_441:
[----:B------:R-:W-:Y:S05]  /*1afc0*/  BSYNC B1 ;  /* 0x0000000000017941 */ /* 0x000fea0003800000 */
.L_x_440:
        /* <DEDUP_REMOVED lines=12> */
.L_x_443:
[----:B------:R-:W-:Y:S05]  /*1b090*/  BSYNC B1 ;  /* 0x0000000000017941 */ /* 0x000fea0003800000 */
.L_x_442:
        /* <DEDUP_REMOVED lines=9> */
.L_x_445:
[----:B------:R-:W-:Y:S05]  /*1b130*/  BSYNC B1 ;  /* 0x0000000000017941 */ /* 0x000fea0003800000 */
.L_x_444:
        /* <DEDUP_REMOVED lines=9> */
.L_x_447:
[----:B------:R-:W-:Y:S05]  /*1b1d0*/  BSYNC B1 ;  /* 0x0000000000017941 */ /* 0x000fea0003800000 */
.L_x_446:
        /* <DEDUP_REMOVED lines=12> */
.L_x_449:
[----:B------:R-:W-:Y:S05]  /*1b2a0*/  BSYNC B1 ;  /* 0x0000000000017941 */ /* 0x000fea0003800000 */
.L_x_448:
        /* <DEDUP_REMOVED lines=12> */
.L_x_451:
[----:B------:R-:W-:Y:S05]  /*1b370*/  BSYNC B1 ;  /* 0x0000000000017941 */ /* 0x000fea0003800000 */
.L_x_450:
        /* <DEDUP_REMOVED lines=9> */
.L_x_453:
[----:B------:R-:W-:Y:S05]  /*1b410*/  BSYNC B1 ;  /* 0x0000000000017941 */ /* 0x000fea0003800000 */
.L_x_452:
        /* <DEDUP_REMOVED lines=9> */
.L_x_455:
[----:B------:R-:W-:Y:S05]  /*1b4b0*/  BSYNC B1 ;  /* 0x0000000000017941 */ /* 0x000fea0003800000 */
.L_x_454:
        /* <DEDUP_REMOVED lines=12> */
.L_x_457:
[----:B------:R-:W-:Y:S05]  /*1b580*/  BSYNC B1 ;  /* 0x0000000000017941 */ /* 0x000fea0003800000 */
.L_x_456:
        /* <DEDUP_REMOVED lines=12> */
.L_x_459:
[----:B------:R-:W-:Y:S05]  /*1b650*/  BSYNC B1 ;  /* 0x0000000000017941 */ /* 0x000fea0003800000 */
.L_x_458:
        /* <DEDUP_REMOVED lines=9> */
.L_x_461:
[----:B------:R-:W-:Y:S05]  /*1b6f0*/  BSYNC B1 ;  /* 0x0000000000017941 */ /* 0x000fea0003800000 */
.L_x_460:
        /* <DEDUP_REMOVED lines=9> */
.L_x_463:
[----:B------:R-:W-:Y:S05]  /*1b790*/  BSYNC B1 ;  /* 0x0000000000017941 */ /* 0x000fea0003800000 */
.L_x_462:
        /* <DEDUP_REMOVED lines=12> */
.L_x_465:
[----:B------:R-:W-:Y:S05]  /*1b860*/  BSYNC B1 ;  /* 0x0000000000017941 */ /* 0x000fea0003800000 */
.L_x_464:
        /* <DEDUP_REMOVED lines=12> */
.L_x_467:
[----:B------:R-:W-:Y:S05]  /*1b930*/  BSYNC B1 ;  /* 0x0000000000017941 */ /* 0x000fea0003800000 */
.L_x_466:
        /* <DEDUP_REMOVED lines=9> */
.L_x_469:
[----:B------:R-:W-:Y:S05]  /*1b9d0*/  BSYNC B1 ;  /* 0x0000000000017941 */ /* 0x000fea0003800000 */
.L_x_468:
        /* <DEDUP_REMOVED lines=9> */
.L_x_471:
[----:B------:R-:W-:Y:S05]  /*1ba70*/  BSYNC B1 ;  /* 0x0000000000017941 */ /* 0x000fea0003800000 */
.L_x_470:
        /* <DEDUP_REMOVED lines=12> */
.L_x_473:
[----:B------:R-:W-:Y:S05]  /*1bb40*/  BSYNC B1 ;  /* 0x0000000000017941 */ /* 0x000fea0003800000 */
.L_x_472:
[----:B-----5:R-:W-:Y:S01]  /*1bb50*/  HADD2.F32 R121, -RZ, R23.H0_H0 ;  /* 0x20000017ff797230 */ /* 0x020fe20000004100 */
[----:B------:R-:W-:Y:S01]  /*1bb60*/  ISETP.GT.AND P1, PT, R3, 0x101, PT ;  /* 0x000001010300780c */ /* 0x000fe20003f24270 */
[----:B------:R-:W-:Y:S01]  /*1bb70*/  BSSY B1, `(.L_x_474) ;  /* 0x000000a000017945 */ /* 0x000fe20003800000 */
[----:B------:R-:W-:Y:S02]  /*1bb80*/  PRMT R120, R23, 0x7610, R120 ;  /* 0x0000761017787816 */ /* 0x000fe40000000078 */
[----:B------:R-:W-:Y:S01]  /*1bb90*/  FMUL R121, R121, R16 ;  /* 0x0000001079797220 */ /* 0x000fe20000400000 */
[----:B------:R-:W-:-:S03]  /*1bba0*/  P2R R23, PR, RZ, 0x2 ;  /* 0x00000002ff177803 */ /* 0x000fc60000000000 */
[----:B------:R-:W-:-:S05]  /*1bbb0*/  FFMA R121, R152, R2, R121 ;  /* 0x0000000298797223 */ /* 0x000fca0000000079 */
[----:B------:R-:W-:-:S05]  /*1bbc0*/  F2FP.F16.F32.PACK_AB R121, RZ, R121 ;  /* 0x00000079ff79723e */ /* 0x000fca00000000ff */
[----:B------:R0:W-:Y:S01]  /*1bbd0*/  @P0 STG.E.U16 desc[UR36][R4.64+0x200], R121 ;  /* 0x0002007904000986 */ /* 0x0001e2000c101524 */
[----:B------:R-:W-:-:S13]  /*1bbe0*/  ISETP.GT.AND P0, PT, R0, RZ, P1 ;  /* 0x000000ff0000720c */ /* 0x000fda0000f04270 */
[----:B0-----:R-:W-:Y:S05]  /*1bbf0*/  @!P0 BRA `(.L_x_475) ;  /* 0x0000000000048947 */ /* 0x001fea0003800000 */
[----:B------:R0:W5:Y:S02]  /*1bc00*/  LDG.E.LTC128B.U16 R120, desc[UR36][R14.64+0x202] ;  /* 0x000202240e787981 */ /* 0x000164000c1e1520 */
.L_x_475:
[----:B------:R-:W-:Y:S05]  /*1bc10*/  BSYNC B1 ;  /* 0x0000000000017941 */ /* 0x000fea0003800000 */
.L_x_474:
        /* <DEDUP_REMOVED lines=9> */
.L_x_477:
[----:B------:R-:W-:Y:S05]  /*1bcb0*/  BSYNC B1 ;  /* 0x0000000000017941 */ /* 0x000fea0003800000 */
.L_x_476:
        /* <DEDUP_REMOVED lines=9> */
.L_x_479:
[----:B------:R-:W-:Y:S05]  /*1bd50*/  BSYNC B1 ;  /* 0x0000000000017941 */ /* 0x000fea0003800000 */
.L_x_478:
[----:B-----5:R-:W-:Y:S01]  /*1bd60*/  HADD2.F32 R121, -RZ, R120.H0_H0 ;  /* 0x20000078ff797230 */ /* 0x020fe20000004100 */
[----:B------:R-:W-:Y:S01]  /*1bd70*/  ISETP.GT.AND P2, PT, R3, 0x108, PT ;  /* 0x000001080300780c */ /* 0x000fe20003f44270 */
[----:B------:R-:W-:Y:S03]  /*1bd80*/  BSSY B1, `(.L_x_480) ;  /* 0x000000a000017945 */ /* 0x000fe60003800000 */
[----:B------:R-:W-:Y:S01]  /*1bd90*/  FMUL R122, R121, R16 ;  /* 0x00000010797a7220 */ /* 0x000fe20000400000 */
[----:B------:R-:W-:Y:S02]  /*1bda0*/  PRMT R121, R120, 0x7610, R121 ;  /* 0x0000761078797816 */ /* 0x000fe40000000079 */
[----:B------:R-:W-:Y:S01]  /*1bdb0*/  P2R R120, PR, RZ, 0x4 ;  /* 0x00000004ff787803 */ /* 0x000fe20000000000 */
[----:B------:R-:W-:-:S05]  /*1bdc0*/  FFMA R122, R155, R2, R122 ;  /* 0x000000029b7a7223 */ /* 0x000fca000000007a */
[----:B------:R-:W-:-:S05]  /*1bdd0*/  F2FP.F16.F32.PACK_AB R122, RZ, R122 ;  /* 0x0000007aff7a723e */ /* 0x000fca00000000ff */
[----:B------:R0:W-:Y:S01]  /*1bde0*/  @P0 STG.E.U16 desc[UR36][R6.64+0x202], R122 ;  /* 0x0002027a06000986 */ /* 0x0001e2000c101524 */
[----:B------:R-:W-:-:S13]  /*1bdf0*/  ISETP.GT.AND P0, PT, R0, RZ, P2 ;  /* 0x000000ff0000720c */ /* 0x000fda0001704270 */
[----:B0-----:R-:W-:Y:S05]  /*1be00*/  @!P0 BRA `(.L_x_481) ;  /* 0x0000000000048947 */ /* 0x001fea0003800000 */
[----:B------:R0:W5:Y:S02]  /*1be10*/  LDG.E.LTC128B.U16 R121, desc[UR36][R14.64+0x210] ;  /* 0x000210240e797981 */ /* 0x000164000c1e1520 */
.L_x_481:
[----:B------:R-:W-:Y:S05]  /*1be20*/  BSYNC B1 ;  /* 0x0000000000017941 */ /* 0x000fea0003800000 */
.L_x_480:
        /* <DEDUP_REMOVED lines=12> */
.L_x_483:
[----:B------:R-:W-:Y:S05]  /*1bef0*/  BSYNC B1 ;  /* 0x0000000000017941 */ /* 0x000fea0003800000 */
.L_x_482:
        /* <DEDUP_REMOVED lines=9> */
.L_x_485:
[----:B------:R-:W-:Y:S05]  /*1bf90*/  BSYNC B1 ;  /* 0x0000000000017941 */ /* 0x000fea0003800000 */
.L_x_484:
        /* <DEDUP_REMOVED lines=9> */
.L_x_487:
[----:B------:R-:W-:Y:S05]  /*1c030*/  BSYNC B1 ;  /* 0x0000000000017941 */ /* 0x000fea0003800000 */
.L_x_486:
        /* <DEDUP_REMOVED lines=12> */
.L_x_489:
[----:B------:R-:W-:Y:S05]  /*1c100*/  BSYNC B1 ;  /* 0x0000000000017941 */ /* 0x000fea0003800000 */
.L_x_488:
        /* <DEDUP_REMOVED lines=12> */
.L_x_491:
[----:B------:R-:W-:Y:S05]  /*1c1d0*/  BSYNC B1 ;  /* 0x0000000000017941 */ /* 0x000fea0003800000 */
.L_x_490:
        /* <DEDUP_REMOVED lines=9> */
.L_x_493:
[----:B------:R-:W-:Y:S05]  /*1c270*/  BSYNC B1 ;  /* 0x0000000000017941 */ /* 0x000fea0003800000 */
.L_x_492:
        /* <DEDUP_REMOVED lines=9> */
.L_x_495:
[----:B------:R-:W-:Y:S05]  /*1c310*/  BSYNC B1 ;  /* 0x0000000000017941 */ /* 0x000fea0003800000 */
.L_x_494:
        /* <DEDUP_REMOVED lines=12> */
.L_x_497:
[----:B------:R-:W-:Y:S05]  /*1c3e0*/  BSYNC B1 ;  /* 0x0000000000017941 */ /* 0x000fea0003800000 */
.L_x_496:
        /* <DEDUP_REMOVED lines=12> */
.L_x_499:
[----:B------:R-:W-:Y:S05]  /*1c4b0*/  BSYNC B1 ;  /* 0x0000000000017941 */ /* 0x000fea0003800000 */
.L_x_498:
        /* <DEDUP_REMOVED lines=9> */
.L_x_501:
[----:B------:R-:W-:Y:S05]  /*1c550*/  BSYNC B1 ;  /* 0x0000000000017941 */ /* 0x000fea0003800000 */
.L_x_500:
        /* <DEDUP_REMOVED lines=9> */
.L_x_503:
[----:B------:R-:W-:Y:S05]  /*1c5f0*/  BSYNC B1 ;  /* 0x0000000000017941 */ /* 0x000fea0003800000 */
.L_x_502:
        /* <DEDUP_REMOVED lines=12> */
.L_x_505:
[----:B------:R-:W-:Y:S05]  /*1c6c0*/  BSYNC B1 ;  /* 0x0000000000017941 */ /* 0x000fea0003800000 */
.L_x_504:
        /* <DEDUP_REMOVED lines=12> */
.L_x_507:
[----:B------:R-:W-:Y:S05]  /*1c790*/  BSYNC B1 ;  /* 0x0000000000017941 */ /* 0x000fea0003800000 */
.L_x_506:
        /* <DEDUP_REMOVED lines=9> */
.L_x_509:
[----:B------:R-:W-:Y:S05]  /*1c830*/  BSYNC B1 ;  /* 0x0000000000017941 */ /* 0x000fea0003800000 */
.L_x_508:
        /* <DEDUP_REMOVED lines=9> */
.L_x_511:
[----:B------:R-:W-:Y:S05]  /*1c8d0*/  BSYNC B1 ;  /* 0x0000000000017941 */ /* 0x000fea0003800000 */
.L_x_510:
        /* <DEDUP_REMOVED lines=12> */
.L_x_513:
[----:B------:R-:W-:Y:S05]  /*1c9a0*/  BSYNC B1 ;  /* 0x0000000000017941 */ /* 0x000fea0003800000 */
.L_x_512:
        /* <DEDUP_REMOVED lines=12> */
.L_x_515:
[----:B------:R-:W-:Y:S05]  /*1ca70*/  BSYNC B1 ;  /* 0x0000000000017941 */ /* 0x000fea0003800000 */
.L_x_514:
        /* <DEDUP_REMOVED lines=9> */
.L_x_517:
[----:B------:R-:W-:Y:S05]  /*1cb10*/  BSYNC B1 ;  /* 0x0000000000017941 */ /* 0x000fea0003800000 */
.L_x_516:
        /* <DEDUP_REMOVED lines=9> */
.L_x_519:
[----:B------:R-:W-:Y:S05]  /*1cbb0*/  BSYNC B1 ;  /* 0x0000000000017941 */ /* 0x000fea0003800000 */
.L_x_518:
        /* <DEDUP_REMOVED lines=12> */
.L_x_521:
[----:B------:R-:W-:Y:S05]  /*1cc80*/  BSYNC B1 ;  /* 0x0000000000017941 */ /* 0x000fea0003800000 */
.L_x_520:
        /* <DEDUP_REMOVED lines=12> */
.L_x_523:
[----:B------:R-:W-:Y:S05]  /*1cd50*/  BSYNC B1 ;  /* 0x0000000000017941 */ /* 0x000fea0003800000 */
.L_x_522:
        /* <DEDUP_REMOVED lines=9> */
.L_x_525:
[----:B------:R-:W-:Y:S05]  /*1cdf0*/  BSYNC B1 ;  /* 0x0000000000017941 */ /* 0x000fea0003800000 */
.L_x_524:
        /* <DEDUP_REMOVED lines=9> */
.L_x_527:
[----:B------:R-:W-:Y:S05]  /*1ce90*/  BSYNC B1 ;  /* 0x0000000000017941 */ /* 0x000fea0003800000 */
.L_x_526:
        /* <DEDUP_REMOVED lines=12> */
.L_x_529:
[----:B------:R-:W-:Y:S05]  /*1cf60*/  BSYNC B1 ;  /* 0x0000000000017941 */ /* 0x000fea0003800000 */
.L_x_528:
        /* <DEDUP_REMOVED lines=12> */
.L_x_531:
[----:B------:R-:W-:Y:S05]  /*1d030*/  BSYNC B1 ;  /* 0x0000000000017941 */ /* 0x000fea0003800000 */
.L_x_530:
        /* <DEDUP_REMOVED lines=9> */
.L_x_533:
[----:B------:R-:W-:Y:S05]  /*1d0d0*/  BSYNC B1 ;  /* 0x0000000000017941 */ /* 0x000fea0003800000 */
.L_x_532:
        /* <DEDUP_REMOVED lines=9> */
.L_x_535:
[----:B------:R-:W-:Y:S05]  /*1d170*/  BSYNC B1 ;  /* 0x0000000000017941 */ /* 0x000fea0003800000 */
.L_x_534:
        /* <DEDUP_REMOVED lines=12> */
.L_x_537:
[----:B------:R-:W-:Y:S05]  /*1d240*/  BSYNC B1 ;  /* 0x0000000000017941 */ /* 0x000fea0003800000 */
.L_x_536:
        /* <DEDUP_REMOVED lines=12> */
.L_x_539:
[----:B------:R-:W-:Y:S05]  /*1d310*/  BSYNC B1 ;  /* 0x0000000000017941 */ /* 0x000fea0003800000 */
.L_x_538:
        /* <DEDUP_REMOVED lines=9> */
.L_x_541:
[----:B------:R-:W-:Y:S05]  /*1d3b0*/  BSYNC B1 ;  /* 0x0000000000017941 */ /* 0x000fea0003800000 */
.L_x_540:
        /* <DEDUP_REMOVED lines=9> */
.L_x_543:
[----:B------:R-:W-:Y:S05]  /*1d450*/  BSYNC B1 ;  /* 0x0000000000017941 */ /* 0x000fea0003800000 */
.L_x_542:
[----:B-----5:R-:W-:Y:S01]  /*1d460*/  HADD2.F32 R137, -RZ, R136.H0_H0 ;  /* 0x20000088ff897230 */ /* 0x020fe20000004100 */
[----:B------:R-:W-:Y:S01]  /*1d470*/  ISETP.GT.AND P2, PT, R3, 0x148, PT ;  /* 0x000001480300780c */ /* 0x000fe20003f44270 */
[----:B------:R-:W-:Y:S03]  /*1d480*/  BSSY B1, `(.L_x_544) ;  /* 0x0000009000017945 */ /* 0x000fe60003800000 */
[----:B------:R-:W-:-:S04]  /*1d490*/  FMUL R138, R137, R16 ;  /* 0x00000010898a7220 */ /* 0x000fc80000400000 */
[----:B------:R-:W-:-:S05]  /*1d4a0*/  FFMA R138, R187, R2, R138 ;  /* 0x00000002bb8a7223 */ /* 0x000fca000000008a */
[----:B------:R-:W-:-:S05]  /*1d4b0*/  F2FP.F16.F32.PACK_AB R138, RZ, R138 ;  /* 0x0000008aff8a723e */ /* 0x000fca00000000ff */
[----:B------:R1:W-:Y:S01]  /*1d4c0*/  @P0 STG.E.U16 desc[UR36][R6.64+0x282], R138 ;  /* 0x0002828a06000986 */ /* 0x0003e2000c101524 */
[----:B------:R-:W-:Y:S02]  /*1d4d0*/  ISETP.GT.AND P0, PT, R0, RZ, P2 ;  /* 0x000000ff0000720c */ /* 0x000fe40001704270 */
[----:B-1----:R-:W-:-:S11]  /*1d4e0*/  P2R R138, PR, RZ, 0x4 ;  /* 0x00000004ff8a7803 */ /* 0x002fd60000000000 */
[----:B------:R-:W-:Y:S05]  /*1d4f0*/  @!P0 BRA `(.L_x_545) ;  /* 0x0000000000048947 */ /* 0x000fea0003800000 */
[----:B------:R1:W5:Y:S02]  /*1d500*/  LDG.E.LTC128B.U16 R136, desc[UR36][R14.64+0x290] ;  /* 0x000290240e887981 */ /* 0x000364000c1e1520 */
.L_x_545:
[----:B------:R-:W-:Y:S05]  /*1d510*/  BSYNC B1 ;  /* 0x0000000000017941 */ /* 0x000fea0003800000 */
.L_x_544:
[----:B-----5:R-:W-:Y:S01]  /*1d520*/  HADD2.F32 R137, -RZ, R136.H0_H0 ;  /* 0x20000088ff897230 */ /* 0x020fe20000004100 */
[----:B------:R-:W-:Y:S01]  /*1d530*/  ISETP.GT.AND P1, PT, R3, 0x149, PT ;  /* 0x000001490300780c */ /* 0x000fe20003f24270 */
[----:B------:R-:W-:Y:S03]  /*1d540*/  BSSY B1, `(.L_x_546) ;  /* 0x0000009000017945 */ /* 0x000fe60003800000 */
        /* <DEDUP_REMOVED lines=8> */
.L_x_547:
[----:B------:R-:W-:Y:S05]  /*1d5d0*/  BSYNC B1 ;  /* 0x0000000000017941 */ /* 0x000fea0003800000 */
.L_x_546:
        /* <DEDUP_REMOVED lines=9> */
.L_x_549:
[----:B------:R-:W-:Y:S05]  /*1d670*/  BSYNC B1 ;  /* 0x0000000000017941 */ /* 0x000fea0003800000 */
.L_x_548:
        /* <DEDUP_REMOVED lines=9> */
.L_x_551:
[----:B------:R-:W-:Y:S05]  /*1d710*/  BSYNC B1 ;  /* 0x0000000000017941 */ /* 0x000fea0003800000 */
.L_x_550:
        /* <DEDUP_REMOVED lines=11> */
.L_x_553:
[----:B------:R-:W-:Y:S05]  /*1d7d0*/  BSYNC B1 ;  /* 0x0000000000017941 */ /* 0x000fea0003800000 */
.L_x_552:
        /* <DEDUP_REMOVED lines=11> */
.L_x_555:
[----:B------:R-:W-:Y:S05]  /*1d890*/  BSYNC B1 ;  /* 0x0000000000017941 */ /* 0x000fea0003800000 */
.L_x_554:
        /* <DEDUP_REMOVED lines=9> */
.L_x_557:
[----:B------:R-:W-:Y:S05]  /*1d930*/  BSYNC B1 ;  /* 0x0000000000017941 */ /* 0x000fea0003800000 */
.L_x_556:
        /* <DEDUP_REMOVED lines=9> */
.L_x_559:
[----:B------:R-:W-:Y:S05]  /*1d9d0*/  BSYNC B1 ;  /* 0x0000000000017941 */ /* 0x000fea0003800000 */
.L_x_558:
        /* <DEDUP_REMOVED lines=11> */
.L_x_561:
[----:B------:R-:W-:Y:S05]  /*1da90*/  BSYNC B1 ;  /* 0x0000000000017941 */ /* 0x000fea0003800000 */
.L_x_560:
        /* <DEDUP_REMOVED lines=11> */
.L_x_563:
[----:B------:R-:W-:Y:S05]  /*1db50*/  BSYNC B1 ;  /* 0x0000000000017941 */ /* 0x000fea0003800000 */
.L_x_562:
        /* <DEDUP_REMOVED lines=9> */
.L_x_565:
[----:B------:R-:W-:Y:S05]  /*1dbf0*/  BSYNC B1 ;  /* 0x0000000000017941 */ /* 0x000fea0003800000 */
.L_x_564:
        /* <DEDUP_REMOVED lines=9> */
.L_x_567:
[----:B------:R-:W-:Y:S05]  /*1dc90*/  BSYNC B1 ;  /* 0x0000000000017941 */ /* 0x000fea0003800000 */
.L_x_566:
        /* <DEDUP_REMOVED lines=11> */
.L_x_569:
[----:B------:R-:W-:Y:S05]  /*1dd50*/  BSYNC B1 ;  /* 0x0000000000017941 */ /* 0x000fea0003800000 */
.L_x_568:
        /* <DEDUP_REMOVED lines=11> */
.L_x_571:
[----:B------:R-:W-:Y:S05]  /*1de10*/  BSYNC B1 ;  /* 0x0000000000017941 */ /* 0x000fea0003800000 */
.L_x_570:
        /* <DEDUP_REMOVED lines=9> */
.L_x_573:
[----:B------:R-:W-:Y:S05]  /*1deb0*/  BSYNC B1 ;  /* 0x0000000000017941 */ /* 0x000fea0003800000 */
.L_x_572:
        /* <DEDUP_REMOVED lines=9> */
.L_x_575:
[----:B------:R-:W-:Y:S05]  /*1df50*/  BSYNC B1 ;  /* 0x0000000000017941 */ /* 0x000fea0003800000 */
.L_x_574:
[----:B-----5:R-:W-:Y:S01]  /*1df60*/  HADD2.F32 R137, -RZ, R136.H0_H0 ;  /* 0x20000088ff897230 */ /* 0x020fe20000004100 */
[----:B------:R-:W-:Y:S01]  /*1df70*/  ISETP.GT.AND P6, PT, R3, 0x168, PT ;  /* 0x000001680300780c */ /* 0x000fe20003fc4270 */
[----:B------:R-:W-:Y:S03]  /*1df80*/  BSSY B1, `(.L_x_576) ;  /* 0x0000008000017945 */ /* 0x000fe60003800000 */
[----:B------:R-:W-:-:S04]  /*1df90*/  FMUL R140, R137, R16 ;  /* 0x00000010898c7220 */ /* 0x000fc80000400000 */
[----:B------:R-:W-:-:S05]  /*1dfa0*/  FFMA R140, R203, R2, R140 ;  /* 0x00000002cb8c7223 */ /* 0x000fca000000008c */
[----:B------:R-:W-:-:S05]  /*1dfb0*/  F2FP.F16.F32.PACK_AB R140, RZ, R140 ;  /* 0x0000008cff8c723e */ /* 0x000fca00000000ff */
[----:B------:R0:W-:Y:S01]  /*1dfc0*/  @P0 STG.E.U16 desc[UR36][R6.64+0x2c2], R140 ;  /* 0x0002c28c06000986 */ /* 0x0001e2000c101524 */
[----:B------:R-:W-:-:S13]  /*1dfd0*/  ISETP.GT.AND P0, PT, R0, RZ, P6 ;  /* 0x000000ff0000720c */ /* 0x000fda0003704270 */
[----:B0-----:R-:W-:Y:S05]  /*1dfe0*/  @!P0 BRA `(.L_x_577) ;  /* 0x0000000000048947 */ /* 0x001fea0003800000 */
[----:B------:R0:W5:Y:S02]  /*1dff0*/  LDG.E.LTC128B.U16 R136, desc[UR36][R14.64+0x2d0] ;  /* 0x0002d0240e887981 */ /* 0x000164000c1e1520 */
.L_x_577:
[----:B------:R-:W-:Y:S05]  /*1e000*/  BSYNC B1 ;  /* 0x0000000000017941 */ /* 0x000fea0003800000 */
.L_x_576:
        /* <DEDUP_REMOVED lines=10> */
.L_x_579:
[----:B------:R-:W-:Y:S05]  /*1e0b0*/  BSYNC B1 ;  /* 0x0000000000017941 */ /* 0x000fea0003800000 */
.L_x_578:
        /* <DEDUP_REMOVED lines=9> */
.L_x_581:
[----:B------:R-:W-:Y:S05]  /*1e150*/  BSYNC B1 ;  /* 0x0000000000017941 */ /* 0x000fea0003800000 */
.L_x_580:
        /* <DEDUP_REMOVED lines=9> */
.L_x_583:
[----:B------:R-:W-:Y:S05]  /*1e1f0*/  BSYNC B1 ;  /* 0x0000000000017941 */ /* 0x000fea0003800000 */
.L_x_582:
        /* <DEDUP_REMOVED lines=10> */
.L_x_585:
[----:B------:R-:W-:Y:S05]  /*1e2a0*/  BSYNC B1 ;  /* 0x0000000000017941 */ /* 0x000fea0003800000 */
.L_x_584:
        /* <DEDUP_REMOVED lines=10> */
.L_x_587:
[----:B------:R-:W-:Y:S05]  /*1e350*/  BSYNC B1 ;  /* 0x0000000000017941 */ /* 0x000fea0003800000 */
.L_x_586:
        /* <DEDUP_REMOVED lines=9> */
.L_x_589:
[----:B------:R-:W-:Y:S05]  /*1e3f0*/  BSYNC B1 ;  /* 0x0000000000017941 */ /* 0x000fea0003800000 */
.L_x_588:
        /* <DEDUP_REMOVED lines=9> */
.L_x_591:
[----:B------:R-:W-:Y:S05]  /*1e490*/  BSYNC B1 ;  /* 0x0000000000017941 */ /* 0x000fea0003800000 */
.L_x_590:
        /* <DEDUP_REMOVED lines=10> */
.L_x_593:
[----:B------:R-:W-:Y:S05]  /*1e540*/  BSYNC B1 ;  /* 0x0000000000017941 */ /* 0x000fea0003800000 */
.L_x_592:
[----:B-----5:R-:W-:Y:S01]  /*1e550*/  HADD2.F32 R137, -RZ, R136.H0_H0 ;  /* 0x20000088ff897230 */ /* 0x020fe20000004100 */
[----:B------:R-:W-:Y:S04]  /*1e560*/  BSSY B1, `(.L_x_594) ;  /* 0x0000009000017945 */ /* 0x000fe80003800000 */
[----:B------:R-:W-:-:S04]  /*1e570*/  FMUL R137, R137, R16 ;  /* 0x0000001089897220 */ /* 0x000fc80000400000 */
[----:B------:R-:W-:-:S05]  /*1e580*/  FFMA R137, R212, R2, R137 ;  /* 0x00000002d4897223 */ /* 0x000fca0000000089 */
[----:B------:R-:W-:-:S05]  /*1e590*/  F2FP.F16.F32.PACK_AB R137, RZ, R137 ;  /* 0x00000089ff89723e */ /* 0x000fca00000000ff */
[----:B------:R0:W-:Y:S01]  /*1e5a0*/  @P0 STG.E.U16 desc[UR36][R4.64+0x2f0], R137 ;  /* 0x0002f08904000986 */ /* 0x0001e2000c101524 */
[----:B------:R-:W-:-:S04]  /*1e5b0*/  ISETP.GT.AND P0, PT, R3, 0x179, PT ;  /* 0x000001790300780c */ /* 0x000fc80003f04270 */
[----:B------:R-:W-:-:S13]  /*1e5c0*/  ISETP.GT.AND P5, PT, R0, RZ, P0 ;  /* 0x000000ff0000720c */ /* 0x000fda00007a4270 */
[----:B0-----:R-:W-:Y:S05]  /*1e5d0*/  @!P5 BRA `(.L_x_595) ;  /* 0x000000000004d947 */ /* 0x001fea0003800000 */
[----:B------:R0:W5:Y:S02]  /*1e5e0*/  LDG.E.LTC128B.U16 R136, desc[UR36][R14.64+0x2f2] ;  /* 0x0002f2240e887981 */ /* 0x000164000c1e1520 */
.L_x_595:
[----:B------:R-:W-:Y:S05]  /*1e5f0*/  BSYNC B1 ;  /* 0x0000000000017941 */ /* 0x000fea0003800000 */
.L_x_594:
[----:B-----5:R-:W-:Y:S01]  /*1e600*/  HADD2.F32 R3, -RZ, R136.H0_H0 ;  /* 0x20000088ff037230 */ /* 0x020fe20000004100 */
[----:B------:R-:W-:Y:S04]  /*1e610*/  BSSY B1, `(.L_x_596) ;  /* 0x0000008000017945 */ /* 0x000fe80003800000 */
[----:B0123--:R-:W-:-:S04]  /*1e620*/  FMUL R14, R3, R16 ;  /* 0x00000010030e7220 */ /* 0x00ffc80000400000 */
[----:B------:R-:W-:-:S05]  /*1e630*/  FFMA R14, R213, R2, R14 ;  /* 0x00000002d50e7223 */ /* 0x000fca000000000e */
[----:B------:R-:W-:-:S05]  /*1e640*/  F2FP.F16.F32.PACK_AB R14, RZ, R14 ;  /* 0x0000000eff0e723e */ /* 0x000fca00000000ff */
[----:B------:R0:W-:Y:S01]  /*1e650*/  @P5 STG.E.U16 desc[UR36][R4.64+0x2f2], R14 ;  /* 0x0002f20e04005986 */ /* 0x0001e2000c101524 */
[----:B------:R-:W-:-:S13]  /*1e660*/  ISETP.GT.AND P5, PT, R0, 0x8, P1 ;  /* 0x000000080000780c */ /* 0x000fda0000fa4270 */
[----:B0-----:R-:W-:Y:S05]  /*1e670*/  @!P5 BRA `(.L_x_597) ;  /* 0x000000000004d947 */ /* 0x001fea0003800000 */
[----:B------:R0:W5:Y:S02]  /*1e680*/  LDG.E.LTC128B.U16 R136, desc[UR36][R12.64+0x2f0] ;  /* 0x0002f0240c887981 */ /* 0x000164000c1e1520 */
.L_x_597:
[----:B------:R-:W-:Y:S05]  /*1e690*/  BSYNC B1 ;  /* 0x0000000000017941 */ /* 0x000fea0003800000 */
.L_x_596:
[----:B-----5:R-:W-:Y:S01]  /*1e6a0*/  HADD2.F32 R3, -RZ, R136.H0_H0 ;  /* 0x20000088ff037230 */ /* 0x020fe20000004100 */
[----:B------:R-:W-:Y:S01]  /*1e6b0*/  BSSY B1, `(.L_x_598) ;  /* 0x000000a000017945 */ /* 0x000fe20003800000 */
[----:B------:R-:W-:Y:S02]  /*1e6c0*/  @P5 IMAD.MOV.U32 R4, RZ, RZ, R6 ;  /* 0x000000ffff045224 */ /* 0x000fe400078e0006 */
[----:B------:R-:W-:Y:S02]  /*1e6d0*/  @P5 IMAD.MOV.U32 R5, RZ, RZ, R7 ;  /* 0x000000ffff055224 */ /* 0x000fe400078e0007 */
[----:B------:R-:W-:-:S04]  /*1e6e0*/  FMUL R3, R3, R16 ;  /* 0x0000001003037220 */ /* 0x000fc80000400000 */
[----:B------:R-:W-:-:S05]  /*1e6f0*/  FFMA R3, R214, R2, R3 ;  /* 0x00000002d6037223 */ /* 0x000fca0000000003 */
[----:B------:R-:W-:-:S05]  /*1e700*/  F2FP.F16.F32.PACK_AB R3, RZ, R3 ;  /* 0x00000003ff03723e */ /* 0x000fca00000000ff */
[----:B------:R1:W-:Y:S01]  /*1e710*/  @P5 STG.E.U16 desc[UR36][R4.64+0x2f0], R3 ;  /* 0x0002f00304005986 */ /* 0x0003e2000c101524 */
[----:B------:R-:W-:-:S13]  /*1e720*/  ISETP.GT.AND P5, PT, R0, 0x8, P0 ;  /* 0x000000080000780c */ /* 0x000fda00007a4270 */
[----:B-1----:R-:W-:Y:S05]  /*1e730*/  @!P5 BRA `(.L_x_599) ;  /* 0x000000000004d947 */ /* 0x002fea0003800000 */
[----:B------:R1:W5:Y:S02]  /*1e740*/  LDG.E.LTC128B.U16 R136, desc[UR36][R12.64+0x2f2] ;  /* 0x0002f2240c887981 */ /* 0x000364000c1e1520 */
.L_x_599:
[----:B------:R-:W-:Y:S05]  /*1e750*/  BSYNC B1 ;  /* 0x0000000000017941 */ /* 0x000fea0003800000 */
.L_x_598:
[----:B-----5:R-:W-:Y:S01]  /*1e760*/  HADD2.F32 R3, -RZ, R136.H0_H0 ;  /* 0x20000088ff037230 */ /* 0x020fe20000004100 */
[----:B------:R-:W-:Y:S04]  /*1e770*/  BSSY B1, `(.L_x_600) ;  /* 0x0000009000017945 */ /* 0x000fe80003800000 */
[----:B------:R-:W-:-:S04]  /*1e780*/  FMUL R4, R3, R16 ;  /* 0x0000001003047220 */ /* 0x000fc80000400000 */
[----:B------:R-:W-:-:S05]  /*1e790*/  FFMA R4, R215, R2, R4 ;  /* 0x00000002d7047223 */ /* 0x000fca0000000004 */
[----:B------:R-:W-:-:S05]  /*1e7a0*/  F2FP.F16.F32.PACK_AB R4, RZ, R4 ;  /* 0x00000004ff04723e */ /* 0x000fca00000000ff */
[----:B------:R2:W-:Y:S01]  /*1e7b0*/  @P5 STG.E.U16 desc[UR36][R6.64+0x2f2], R4 ;  /* 0x0002f20406005986 */ /* 0x0005e2000c101524 */
[----:B------:R-:W-:-:S04]  /*1e7c0*/  LOP3.LUT P5, RZ, R17, 0x1, RZ, 0xc0, !PT ;  /* 0x0000000111ff7812 */ /* 0x000fc800078ac0ff */
[----:B------:R-:W-:-:S13]  /*1e7d0*/  ISETP.GT.AND P5, PT, R0, 0x80, P5 ;  /* 0x000000800000780c */ /* 0x000fda0002fa4270 */
[----:B--2---:R-:W-:Y:S05]  /*1e7e0*/  @!P5 BRA `(.L_x_601) ;  /* 0x000000000004d947 */ /* 0x004fea0003800000 */
[----:B------:R2:W5:Y:S02]  /*1e7f0*/  LDG.E.LTC128B.U16 R136, desc[UR36][R10.64+0x180] ;  /* 0x000180240a887981 */ /* 0x000564000c1e1520 */
.L_x_601:
[----:B------:R-:W-:Y:S05]  /*1e800*/  BSYNC B1 ;  /* 0x0000000000017941 */ /* 0x000fea0003800000 */
.L_x_600:
        /* <DEDUP_REMOVED lines=8> */
[----:B---3--:R-:W-:Y:S05]  /*1e890*/  @!P5 BRA `(.L_x_603) ;  /* 0x000000000004d947 */ /* 0x008fea0003800000 */
[----:B------:R3:W5:Y:S02]  /*1e8a0*/  LDG.E.LTC128B.U16 R136, desc[UR36][R10.64+0x182] ;  /* 0x000182240a887981 */ /* 0x000764000c1e1520 */
.L_x_603:
[----:B------:R-:W-:Y:S05]  /*1e8b0*/  BSYNC B1 ;  /* 0x0000000000017941 */ /* 0x000fea0003800000 */
.L_x_602:
        /* <DEDUP_REMOVED lines=8> */
[----:B0-----:R-:W-:Y:S05]  /*1e940*/  @!P5 BRA `(.L_x_605) ;  /* 0x000000000004d947 */ /* 0x001fea0003800000 */
[----:B------:R0:W5:Y:S02]  /*1e950*/  LDG.E.LTC128B.U16 R136, desc[UR36][R8.64+0x180] ;  /* 0x0001802408887981 */ /* 0x000164000c1e1520 */
.L_x_605:
[----:B------:R-:W-:Y:S05]  /*1e960*/  BSYNC B1 ;  /* 0x0000000000017941 */ /* 0x000fea0003800000 */
.L_x_604:
        /* <DEDUP_REMOVED lines=10> */
.L_x_607:
[----:B------:R-:W-:Y:S05]  /*1ea10*/  BSYNC B1 ;  /* 0x0000000000017941 */ /* 0x000fea0003800000 */
.L_x_606:
        /* <DEDUP_REMOVED lines=10> */
.L_x_609:
[----:B------:R-:W-:Y:S05]  /*1eac0*/  BSYNC B1 ;  /* 0x0000000000017941 */ /* 0x000fea0003800000 */
.L_x_608:
        /* <DEDUP_REMOVED lines=10> */
.L_x_611:
[----:B------:R-:W-:Y:S05]  /*1eb70*/  BSYNC B1 ;  /* 0x0000000000017941 */ /* 0x000fea0003800000 */
.L_x_610:
        /* <DEDUP_REMOVED lines=10> */
.L_x_613:
[----:B------:R-:W-:Y:S05]  /*1ec20*/  BSYNC B1 ;  /* 0x0000000000017941 */ /* 0x000fea0003800000 */
.L_x_612:
        /* <DEDUP_REMOVED lines=10> */
.L_x_615:
[----:B------:R-:W-:Y:S05]  /*1ecd0*/  BSYNC B1 ;  /* 0x0000000000017941 */ /* 0x000fea0003800000 */
.L_x_614:
        /* <DEDUP_REMOVED lines=10> */
.L_x_617:
[----:B------:R-:W-:Y:S05]  /*1ed80*/  BSYNC B1 ;  /* 0x0000000000017941 */ /* 0x000fea0003800000 */
.L_x_616:
        /* <DEDUP_REMOVED lines=10> */
.L_x_619:
[----:B------:R-:W-:Y:S05]  /*1ee30*/  BSYNC B1 ;  /* 0x0000000000017941 */ /* 0x000fea0003800000 */
.L_x_618:
        /* <DEDUP_REMOVED lines=10> */
.L_x_621:
[----:B------:R-:W-:Y:S05]  /*1eee0*/  BSYNC B1 ;  /* 0x0000000000017941 */ /* 0x000fea0003800000 */
.L_x_620:
        /* <DEDUP_REMOVED lines=10> */
.L_x_623:
[----:B------:R-:W-:Y:S05]  /*1ef90*/  BSYNC B1 ;  /* 0x0000000000017941 */ /* 0x000fea0003800000 */
.L_x_622:
        /* <DEDUP_REMOVED lines=10> */
.L_x_625:
[----:B------:R-:W-:Y:S05]  /*1f040*/  BSYNC B1 ;  /* 0x0000000000017941 */ /* 0x000fea0003800000 */
.L_x_624:
        /* <DEDUP_REMOVED lines=10> */
.L_x_627:
[----:B------:R-:W-:Y:S05]  /*1f0f0*/  BSYNC B1 ;  /* 0x0000000000017941 */ /* 0x000fea0003800000 */
.L_x_626:
        /* <DEDUP_REMOVED lines=10> */
.L_x_629:
[----:B------:R-:W-:Y:S05]  /*1f1a0*/  BSYNC B1 ;  /* 0x0000000000017941 */ /* 0x000fea0003800000 */
.L_x_628:
        /* <DEDUP_REMOVED lines=10> */
.L_x_631:
[----:B------:R-:W-:Y:S05]  /*1f250*/  BSYNC B1 ;  /* 0x0000000000017941 */ /* 0x000fea0003800000 */
.L_x_630:
        /* <DEDUP_REMOVED lines=10> */
.L_x_633:
[----:B------:R-:W-:Y:S05]  /*1f300*/  BSYNC B1 ;  /* 0x0000000000017941 */ /* 0x000fea0003800000 */
.L_x_632:
        /* <DEDUP_REMOVED lines=10> */
.L_x_635:
[----:B------:R-:W-:Y:S05]  /*1f3b0*/  BSYNC B1 ;  /* 0x0000000000017941 */ /* 0x000fea0003800000 */
.L_x_634:
        /* <DEDUP_REMOVED lines=10> */
.L_x_637:
[----:B------:R-:W-:Y:S05]  /*1f460*/  BSYNC B1 ;  /* 0x0000000000017941 */ /* 0x000fea0003800000 */
.L_x_636:
        /* <DEDUP_REMOVED lines=10> */
.L_x_639:
[----:B------:R-:W-:Y:S05]  /*1f510*/  BSYNC B1 ;  /* 0x0000000000017941 */ /* 0x000fea0003800000 */
.L_x_638:
        /* <DEDUP_REMOVED lines=10> */
.L_x_641:
[----:B------:R-:W-:Y:S05]  /*1f5c0*/  BSYNC B1 ;  /* 0x0000000000017941 */ /* 0x000fea0003800000 */
.L_x_640:
        /* <DEDUP_REMOVED lines=10> */
.L_x_643:
[----:B------:R-:W-:Y:S05]  /*1f670*/  BSYNC B1 ;  /* 0x0000000000017941 */ /* 0x000fea0003800000 */
.L_x_642:
        /* <DEDUP_REMOVED lines=10> */
.L_x_645:
[----:B------:R-:W-:Y:S05]  /*1f720*/  BSYNC B1 ;  /* 0x0000000000017941 */ /* 0x000fea0003800000 */
.L_x_644:
        /* <DEDUP_REMOVED lines=10> */
.L_x_647:
[----:B------:R-:W-:Y:S05]  /*1f7d0*/  BSYNC B1 ;  /* 0x0000000000017941 */ /* 0x000fea0003800000 */
.L_x_646:
        /* <DEDUP_REMOVED lines=10> */
.L_x_649:
[----:B------:R-:W-:Y:S05]  /*1f880*/  BSYNC B1 ;  /* 0x0000000000017941 */ /* 0x000fea0003800000 */
.L_x_648:
        /* <DEDUP_REMOVED lines=10> */
.L_x_651:
[----:B------:R-:W-:Y:S05]  /*1f930*/  BSYNC B1 ;  /* 0x0000000000017941 */ /* 0x000fea0003800000 */
.L_x_650:
        /* <DEDUP_REMOVED lines=10> */
.L_x_653:
[----:B------:R-:W-:Y:S05]  /*1f9e0*/  BSYNC B1 ;  /* 0x0000000000017941 */ /* 0x000fea0003800000 */
.L_x_652:
        /* <DEDUP_REMOVED lines=10> */
.L_x_655:
[----:B------:R-:W-:Y:S05]  /*1fa90*/  BSYNC B1 ;  /* 0x0000000000017941 */ /* 0x000fea0003800000 */
.L_x_654:
        /* <DEDUP_REMOVED lines=10> */
.L_x_657:
[----:B------:R-:W-:Y:S05]  /*1fb40*/  BSYNC B1 ;  /* 0x0000000000017941 */ /* 0x000fea0003800000 */
.L_x_656:
        /* <DEDUP_REMOVED lines=10> */
.L_x_659:
[----:B------:R-:W-:Y:S05]  /*1fbf0*/  BSYNC B1 ;  /* 0x0000000000017941 */ /* 0x000fea0003800000 */
.L_x_658:
        /* <DEDUP_REMOVED lines=10> */
.L_x_661:
[----:B------:R-:W-:Y:S05]  /*1fca0*/  BSYNC B1 ;  /* 0x0000000000017941 */ /* 0x000fea0003800000 */
.L_x_660:
        /* <DEDUP_REMOVED lines=10> */
.L_x_663:
[----:B------:R-:W-:Y:S05]  /*1fd50*/  BSYNC B1 ;  /* 0x0000000000017941 */ /* 0x000fea0003800000 */
.L_x_662:
        /* <DEDUP_REMOVED lines=10> */
.L_x_665:
[----:B------:R-:W-:Y:S05]  /*1fe00*/  BSYNC B1 ;  /* 0x0000000000017941 */ /* 0x000fea0003800000 */
.L_x_664:
[----:B-----5:R-:W-:Y:S01]  /*1fe10*/  HADD2.F32 R3, -RZ, R136.H0_H0 ;  /* 0x20000088ff037230 */ /* 0x020fe20000004100 */
[----:B------:R-:W-:Y:S04]  /*1fe20*/  BSSY B1, `(.L_x_666) ;  /* 0x0000009000017945 */ /* 0x000fe80003800000 */
[----:B------:R-:W-:-:S04]  /*1fe30*/  FMUL R3, R3, R16 ;  /* 0x0000001003037220 */ /* 0x000fc80000400000 */
[----:B------:R-:W-:-:S05]  /*1fe40*/  FFMA R3, R56, R2, R3 ;  /* 0x0000000238037223 */ /* 0x000fca0000000003 */
[----:B------:R-:W-:-:S05]  /*1fe50*/  F2FP.F16.F32.PACK_AB R3, RZ, R3 ;  /* 0x00000003ff03723e */ /* 0x000fca00000000ff */
[----:B------:R0:W-:Y:S01]  /*1fe60*/  @P5 STG.E.U16 desc[UR36][R18.64+0x200], R3 ;  /* 0x0002000312005986 */ /* 0x0001e2000c101524 */
[----:B------:R-:W-:-:S04]  /*1fe70*/  ISETP.NE.AND P5, PT, R23, RZ, PT ;  /* 0x000000ff1700720c */ /* 0x000fc80003fa5270 */
[----:B------:R-:W-:-:S13]  /*1fe80*/  ISETP.GT.AND P5, PT, R0, 0x80, P5 ;  /* 0x000000800000780c */ /* 0x000fda0002fa4270 */
[----:B0-----:R-:W-:Y:S05]  /*1fe90*/  @!P5 BRA `(.L_x_667) ;  /* 0x000000000004d947 */ /* 0x001fea0003800000 */
[----:B------:R0:W5:Y:S02]  /*1fea0*/  LDG.E.LTC128B.U16 R136, desc[UR36][R10.64+0x202] ;  /* 0x000202240a887981 */ /* 0x000164000c1e1520 */
.L_x_667:
[----:B------:R-:W-:Y:S05]  /*1feb0*/  BSYNC B1 ;  /* 0x0000000000017941 */ /* 0x000fea0003800000 */
.L_x_666:
        /* <DEDUP_REMOVED lines=10> */
.L_x_669:
[----:B------:R-:W-:Y:S05]  /*1ff60*/  BSYNC B1 ;  /* 0x0000000000017941 */ /* 0x000fea0003800000 */
.L_x_668:
        /* <DEDUP_REMOVED lines=10> */
.L_x_671:
[----:B------:R-:W-:Y:S05]  /*20010*/  BSYNC B1 ;  /* 0x0000000000017941 */ /* 0x000fea0003800000 */
.L_x_670:
        /* <DEDUP_REMOVED lines=10> */
.L_x_673:
[----:B------:R-:W-:Y:S05]  /*200c0*/  BSYNC B1 ;  /* 0x0000000000017941 */ /* 0x000fea0003800000 */
.L_x_672:
        /* <DEDUP_REMOVED lines=10> */
.L_x_675:
[----:B------:R-:W-:Y:S05]  /*20170*/  BSYNC B1 ;  /* 0x0000000000017941 */ /* 0x000fea0003800000 */
.L_x_674:
        /* <DEDUP_REMOVED lines=10> */
.L_x_677:
[----:B------:R-:W-:Y:S05]  /*20220*/  BSYNC B1 ;  /* 0x0000000000017941 */ /* 0x000fea0003800000 */
.L_x_676:
        /* <DEDUP_REMOVED lines=10> */
.L_x_679:
[----:B------:R-:W-:Y:S05]  /*202d0*/  BSYNC B1 ;  /* 0x0000000000017941 */ /* 0x000fea0003800000 */
.L_x_678:
        /* <DEDUP_REMOVED lines=10> */
.L_x_681:
[----:B------:R-:W-:Y:S05]  /*20380*/  BSYNC B1 ;  /* 0x0000000000017941 */ /* 0x000fea0003800000 */
.L_x_680:
        /* <DEDUP_REMOVED lines=10> */
.L_x_683:
[----:B------:R-:W-:Y:S05]  /*20430*/  BSYNC B1 ;  /* 0x0000000000017941 */ /* 0x000fea0003800000 */
.L_x_682:
        /* <DEDUP_REMOVED lines=10> */
.L_x_685:
[----:B------:R-:W-:Y:S05]  /*204e0*/  BSYNC B1 ;  /* 0x0000000000017941 */ /* 0x000fea0003800000 */
.L_x_684:
        /* <DEDUP_REMOVED lines=10> */
.L_x_687:
[----:B------:R-:W-:Y:S05]  /*20590*/  BSYNC B1 ;  /* 0x0000000000017941 */ /* 0x000fea0003800000 */
.L_x_686:
        /* <DEDUP_REMOVED lines=10> */
.L_x_689:
[----:B------:R-:W-:Y:S05]  /*20640*/  BSYNC B1 ;  /* 0x0000000000017941 */ /* 0x000fea0003800000 */
.L_x_688:
        /* <DEDUP_REMOVED lines=10> */
.L_x_691:
[----:B------:R-:W-:Y:S05]  /*206f0*/  BSYNC B1 ;  /* 0x0000000000017941 */ /* 0x000fea0003800000 */
.L_x_690:
        /* <DEDUP_REMOVED lines=10> */
.L_x_693:
[----:B------:R-:W-:Y:S05]  /*207a0*/  BSYNC B1 ;  /* 0x0000000000017941 */ /* 0x000fea0003800000 */
.L_x_692:
        /* <DEDUP_REMOVED lines=10> */
.L_x_695:
[----:B------:R-:W-:Y:S05]  /*20850*/  BSYNC B1 ;  /* 0x0000000000017941 */ /* 0x000fea0003800000 */
.L_x_694:
        /* <DEDUP_REMOVED lines=10> */
.L_x_697:
[----:B------:R-:W-:Y:S05]  /*20900*/  BSYNC B1 ;  /* 0x0000000000017941 */ /* 0x000fea0003800000 */
.L_x_696:
        /* <DEDUP_REMOVED lines=10> */
.L_x_699:
[----:B------:R-:W-:Y:S05]  /*209b0*/  BSYNC B1 ;  /* 0x0000000000017941 */ /* 0x000fea0003800000 */
.L_x_698:
        /* <DEDUP_REMOVED lines=10> */
.L_x_701:
[----:B------:R-:W-:Y:S05]  /*20a60*/  BSYNC B1 ;  /* 0x0000000000017941 */ /* 0x000fea0003800000 */
.L_x_700:
        /* <DEDUP_REMOVED lines=10> */
.L_x_703:
[----:B------:R-:W-:Y:S05]  /*20b10*/  BSYNC B1 ;  /* 0x0000000000017941 */ /* 0x000fea0003800000 */
.L_x_702:
        /* <DEDUP_REMOVED lines=10> */
.L_x_705:
[----:B------:R-:W-:Y:S05]  /*20bc0*/  BSYNC B1 ;  /* 0x0000000000017941 */ /* 0x000fea0003800000 */
.L_x_704:
        /* <DEDUP_REMOVED lines=10> */
.L_x_707:
[----:B------:R-:W-:Y:S05]  /*20c70*/  BSYNC B1 ;  /* 0x0000000000017941 */ /* 0x000fea0003800000 */
.L_x_706:
        /* <DEDUP_REMOVED lines=10> */
.L_x_709:
[----:B------:R-:W-:Y:S05]  /*20d20*/  BSYNC B1 ;  /* 0x0000000000017941 */ /* 0x000fea0003800000 */
.L_x_708:
        /* <DEDUP_REMOVED lines=10> */
.L_x_711:
[----:B------:R-:W-:Y:S05]  /*20dd0*/  BSYNC B1 ;  /* 0x0000000000017941 */ /* 0x000fea0003800000 */
.L_x_710:
        /* <DEDUP_REMOVED lines=10> */
.L_x_713:
[----:B------:R-:W-:Y:S05]  /*20e80*/  BSYNC B1 ;  /* 0x0000000000017941 */ /* 0x000fea0003800000 */
.L_x_712:
        /* <DEDUP_REMOVED lines=10> */
.L_x_715:
[----:B------:R-:W-:Y:S05]  /*20f30*/  BSYNC B1 ;  /* 0x0000000000017941 */ /* 0x000fea0003800000 */
.L_x_714:
        /* <DEDUP_REMOVED lines=10> */
.L_x_717:
[----:B------:R-:W-:Y:S05]  /*20fe0*/  BSYNC B1 ;  /* 0x0000000000017941 */ /* 0x000fea0003800000 */
.L_x_716:
        /* <DEDUP_REMOVED lines=10> */
.L_x_719:
[----:B------:R-:W-:Y:S05]  /*21090*/  BSYNC B1 ;  /* 0x0000000000017941 */ /* 0x000fea0003800000 */
.L_x_718:
        /* <DEDUP_REMOVED lines=10> */
.L_x_721:
[----:B------:R-:W-:Y:S05]  /*21140*/  BSYNC B1 ;  /* 0x0000000000017941 */ /* 0x000fea0003800000 */
.L_x_720:
        /* <DEDUP_REMOVED lines=10> */
.L_x_723:
[----:B------:R-:W-:Y:S05]  /*211f0*/  BSYNC B1 ;  /* 0x0000000000017941 */ /* 0x000fea0003800000 */
.L_x_722:
        /* <DEDUP_REMOVED lines=10> */
.L_x_725:
[----:B------:R-:W-:Y:S05]  /*212a0*/  BSYNC B1 ;  /* 0x0000000000017941 */ /* 0x000fea0003800000 */
.L_x_724:
        /* <DEDUP_REMOVED lines=10> */
.L_x_727:
[----:B------:R-:W-:Y:S05]  /*21350*/  BSYNC B1 ;  /* 0x0000000000017941 */ /* 0x000fea0003800000 */
.L_x_726:
        /* <DEDUP_REMOVED lines=10> */
.L_x_729:
[----:B------:R-:W-:Y:S05]  /*21400*/  BSYNC B1 ;  /* 0x0000000000017941 */ /* 0x000fea0003800000 */
.L_x_728:
        /* <DEDUP_REMOVED lines=10> */
.L_x_731:
[----:B------:R-:W-:Y:S05]  /*214b0*/  BSYNC B1 ;  /* 0x0000000000017941 */ /* 0x000fea0003800000 */
.L_x_730:
        /* <DEDUP_REMOVED lines=10> */
.L_x_733:
[----:B------:R-:W-:Y:S05]  /*21560*/  BSYNC B1 ;  /* 0x0000000000017941 */ /* 0x000fea0003800000 */
.L_x_732:
        /* <DEDUP_REMOVED lines=10> */
.L_x_735:
[----:B------:R-:W-:Y:S05]  /*21610*/  BSYNC B1 ;  /* 0x0000000000017941 */ /* 0x000fea0003800000 */
.L_x_734:
        /* <DEDUP_REMOVED lines=10> */
.L_x_737:
[----:B------:R-:W-:Y:S05]  /*216c0*/  BSYNC B1 ;  /* 0x0000000000017941 */ /* 0x000fea0003800000 */
.L_x_736:
        /* <DEDUP_REMOVED lines=10> */
.L_x_739:
[----:B------:R-:W-:Y:S05]  /*21770*/  BSYNC B1 ;  /* 0x0000000000017941 */ /* 0x000fea0003800000 */
.L_x_738:
        /* <DEDUP_REMOVED lines=10> */
.L_x_741:
[----:B------:R-:W-:Y:S05]  /*21820*/  BSYNC B1 ;  /* 0x0000000000017941 */ /* 0x000fea0003800000 */
.L_x_740:
        /* <DEDUP_REMOVED lines=10> */
.L_x_743:
[----:B------:R-:W-:Y:S05]  /*218d0*/  BSYNC B1 ;  /* 0x0000000000017941 */ /* 0x000fea0003800000 */
.L_x_742:
        /* <DEDUP_REMOVED lines=10> */
.L_x_745:
[----:B------:R-:W-:Y:S05]  /*21980*/  BSYNC B1 ;  /* 0x0000000000017941 */ /* 0x000fea0003800000 */
.L_x_744:
        /* <DEDUP_REMOVED lines=10> */
.L_x_747:
[----:B------:R-:W-:Y:S05]  /*21a30*/  BSYNC B1 ;  /* 0x0000000000017941 */ /* 0x000fea0003800000 */
.L_x_746:
        /* <DEDUP_REMOVED lines=10> */
.L_x_749:
[----:B------:R-:W-:Y:S05]  /*21ae0*/  BSYNC B1 ;  /* 0x0000000000017941 */ /* 0x000fea0003800000 */
.L_x_748:
        /* <DEDUP_REMOVED lines=10> */
.L_x_751:
[----:B------:R-:W-:Y:S05]  /*21b90*/  BSYNC B1 ;  /* 0x0000000000017941 */ /* 0x000fea0003800000 */
.L_x_750:
        /* <DEDUP_REMOVED lines=10> */
.L_x_753:
[----:B------:R-:W-:Y:S05]  /*21c40*/  BSYNC B1 ;  /* 0x0000000000017941 */ /* 0x000fea0003800000 */
.L_x_752:
        /* <DEDUP_REMOVED lines=10> */
.L_x_755:
[----:B------:R-:W-:Y:S05]  /*21cf0*/  BSYNC B1 ;  /* 0x0000000000017941 */ /* 0x000fea0003800000 */
.L_x_754:
        /* <DEDUP_REMOVED lines=10> */
.L_x_757:
[----:B------:R-:W-:Y:S05]  /*21da0*/  BSYNC B1 ;  /* 0x0000000000017941 */ /* 0x000fea0003800000 */
.L_x_756:
        /* <DEDUP_REMOVED lines=10> */
.L_x_759:
[----:B------:R-:W-:Y:S05]  /*21e50*/  BSYNC B1 ;  /* 0x0000000000017941 */ /* 0x000fea0003800000 */
.L_x_758:
        /* <DEDUP_REMOVED lines=10> */
.L_x_761:
[----:B------:R-:W-:Y:S05]  /*21f00*/  BSYNC B1 ;  /* 0x0000000000017941 */ /* 0x000fea0003800000 */
.L_x_760:
        /* <DEDUP_REMOVED lines=10> */
.L_x_763:
[----:B------:R-:W-:Y:S05]  /*21fb0*/  BSYNC B1 ;  /* 0x0000000000017941 */ /* 0x000fea0003800000 */
.L_x_762:
        /* <DEDUP_REMOVED lines=10> */
.L_x_765:
[----:B------:R-:W-:Y:S05]  /*22060*/  BSYNC B1 ;  /* 0x0000000000017941 */ /* 0x000fea0003800000 */
.L_x_764:
        /* <DEDUP_REMOVED lines=10> */
.L_x_767:
[----:B------:R-:W-:Y:S05]  /*22110*/  BSYNC B1 ;  /* 0x0000000000017941 */ /* 0x000fea0003800000 */
.L_x_766:
        /* <DEDUP_REMOVED lines=9> */
.L_x_769:
[----:B------:R-:W-:Y:S05]  /*221b0*/  BSYNC B1 ;  /* 0x0000000000017941 */ /* 0x000fea0003800000 */
.L_x_768:
        /* <DEDUP_REMOVED lines=9> */
.L_x_771:
[----:B------:R-:W-:Y:S05]  /*22250*/  BSYNC B1 ;  /* 0x0000000000017941 */ /* 0x000fea0003800000 */
.L_x_770:
        /* <DEDUP_REMOVED lines=9> */
.L_x_773:
[----:B------:R-:W-:Y:S05]  /*222f0*/  BSYNC B1 ;  /* 0x0000000000017941 */ /* 0x000fea0003800000 */
.L_x_772:
        /* <DEDUP_REMOVED lines=9> */
.L_x_775:
[----:B------:R-:W-:Y:S05]  /*22390*/  BSYNC B1 ;  /* 0x0000000000017941 */ /* 0x000fea0003800000 */
.L_x_774:
        /* <DEDUP_REMOVED lines=9> */
.L_x_777:
[----:B------:R-:W-:Y:S05]  /*22430*/  BSYNC B1 ;  /* 0x0000000000017941 */ /* 0x000fea0003800000 */
.L_x_776:
        /* <DEDUP_REMOVED lines=9> */
.L_x_779:
[----:B------:R-:W-:Y:S05]  /*224d0*/  BSYNC B1 ;  /* 0x0000000000017941 */ /* 0x000fea0003800000 */
.L_x_778:
        /* <DEDUP_REMOVED lines=9> */
.L_x_781:
[----:B------:R-:W-:Y:S05]  /*22570*/  BSYNC B1 ;  /* 0x0000000000017941 */ /* 0x000fea0003800000 */
.L_x_780:
        /* <DEDUP_REMOVED lines=9> */
.L_x_783:
[----:B------:R-:W-:Y:S05]  /*22610*/  BSYNC B1 ;  /* 0x0000000000017941 */ /* 0x000fea0003800000 */
.L_x_782:
        /* <DEDUP_REMOVED lines=9> */
.L_x_785:
[----:B------:R-:W-:Y:S05]  /*226b0*/  BSYNC B1 ;  /* 0x0000000000017941 */ /* 0x000fea0003800000 */
.L_x_784:
        /* <DEDUP_REMOVED lines=9> */
.L_x_787:
[----:B------:R-:W-:Y:S05]  /*22750*/  BSYNC B1 ;  /* 0x0000000000017941 */ /* 0x000fea0003800000 */
.L_x_786:
        /* <DEDUP_REMOVED lines=9> */
.L_x_789:
[----:B------:R-:W-:Y:S05]  /*227f0*/  BSYNC B1 ;  /* 0x0000000000017941 */ /* 0x000fea0003800000 */
.L_x_788:
        /* <DEDUP_REMOVED lines=9> */
.L_x_791:
[----:B------:R-:W-:Y:S05]  /*22890*/  BSYNC B1 ;  /* 0x0000000000017941 */ /* 0x000fea0003800000 */
.L_x_790:
[----:B------:R-:W-:Y:S05]  /*228a0*/  @!P0 BRA `(.L_x_792) ;  /* 0x0000007c005c8947 */ /* 0x000fea0003800000 */
[----:B0----5:R-:W-:-:S05]  /*228b0*/  HADD2.F32 R3, -RZ, R136.H0_H0 ;  /* 0x20000088ff037230 */ /* 0x021fca0000004100 */
[----:B------:R-:W-:-:S04]  /*228c0*/  FMUL R0, R3, R16 ;  /* 0x0000001003007220 */ /* 0x000fc80000400000 */
[----:B------:R-:W-:-:S05]  /*228d0*/  FFMA R0, R119, R2, R0 ;  /* 0x0000000277007223 */ /* 0x000fca0000000000 */
[----:B------:R-:W-:-:S05]  /*228e0*/  F2FP.F16.F32.PACK_AB R0, RZ, R0 ;  /* 0x00000000ff00723e */ /* 0x000fca00000000ff */
[----:B------:R0:W-:Y:S01]  /*228f0*/  STG.E.U16 desc[UR36][R20.64+0x2f2], R0 ;  /* 0x0002f20014007986 */ /* 0x0001e2000c101524 */
[----:B------:R-:W-:Y:S05]  /*22900*/  BRA `(.L_x_792) ;  /* 0x0000007c00447947 */ /* 0x000fea0003800000 */
.L_x_29:
[----:B------:R-:W2:Y:S01]  /*22910*/  LDL.LU R13, [R1+0x188] ;  /* 0x00018800010d7983 */ /* 0x000ea20000300800 */
[----:B------:R-:W-:-:S03]  /*22920*/  ULDC.64 UR4, c[0x0][0x5c0] ;  /* 0x0001700000047ab9 */ /* 0x000fc60000000a00 */
[----:B------:R-:W3:Y:S04]  /*22930*/  LDL.LU R8, [R1+0x18c] ;  /* 0x00018c0001087983 */ /* 0x000ee80000300800 */
[----:B------:R-:W4:Y:S04]  /*22940*/  LDL.LU R10, [R1+0x1f8] ;  /* 0x0001f800010a7983 */ /* 0x000f280000300800 */
[----:B------:R-:W5:Y:S04]  /*22950*/  LDL.LU R11, [R1+0x1fc] ;  /* 0x0001fc00010b7983 */ /* 0x000f680000300800 */
        /* <DEDUP_REMOVED lines=19> */
[----:B------:R-:W5:Y:S01]  /*22a90*/  LDL.LU R15, [R1+0x2fc] ;  /* 0x0002fc00010f7983 */ /* 0x000f620000300800 */
[----:B------:R-:W-:-:S03]  /*22aa0*/  LEA R4, P0, R6, UR4, 0x1 ;  /* 0x0000000406047c11 */ /* 0x000fc6000f8008ff */
[----:B------:R-:W2:Y:S01]  /*22ab0*/  LDL.LU R7, [R1+0x180] ;  /* 0x0001800001077983 */ /* 0x000ea20000300800 */
[----:B------:R-:W-:-:S03]  /*22ac0*/  LEA.HI.X R5, R6, UR5, R14, 0x1, P0 ;  /* 0x0000000506057c11 */ /* 0x000fc600080f0c0e */
[----:B------:R-:W4:Y:S01]  /*22ad0*/  LDL.LU R14, [R1+0x184] ;  /* 0x00018400010e7983 */ /* 0x000f220000300800 */
[----:B------:R-:W-:-:S04]  /*22ae0*/  ISETP.GT.AND P2, PT, R3, 0x1, PT ;  /* 0x000000010300780c */ /* 0x000fc80003f44270 */
[----:B------:R-:W-:Y:S01]  /*22af0*/  ISETP.GT.AND P0, PT, R0, RZ, P2 ;  /* 0x000000ff0000720c */ /* 0x000fe20001704270 */
[----:B---3--:R-:W-:-:S05]  /*22b00*/  FMUL R8, R8, R2 ;  /* 0x0000000208087220 */ /* 0x008fca0000400000 */
[----:B------:R-:W-:Y:S01]  /*22b10*/  F2FP.F16.F32.PACK_AB R8, RZ, R8 ;  /* 0x00000008ff08723e */ /* 0x000fe200000000ff */
[----:B--2---:R-:W-:-:S05]  /*22b20*/  FMUL R6, R7, R2 ;  /* 0x0000000207067220 */ /* 0x004fca0000400000 */
[----:B------:R-:W-:-:S05]  /*22b30*/  F2FP.F16.F32.PACK_AB R6, RZ, R6 ;  /* 0x00000006ff06723e */ /* 0x000fca00000000ff */
[----:B------:R4:W-:Y:S01]  /*22b40*/  @P1 STG.E.U16 desc[UR36][R4.64], R6 ;  /* 0x0000000604001986 */ /* 0x0009e2000c101524 */
[-C--:B------:R-:W-:Y:S01]  /*22b50*/  FMUL R7, R13, R2.reuse ;  /* 0x000000020d077220 */ /* 0x080fe20000400000 */
[----:B------:R-:W-:Y:S02]  /*22b60*/  IMAD.SHL.U32 R13, R18, 0x10, RZ ;  /* 0x00000010120d7824 */ /* 0x000fe400078e00ff */
[----:B----4-:R-:W-:-:S05]  /*22b70*/  FMUL R6, R14, R2 ;  /* 0x000000020e067220 */ /* 0x010fca0000400000 */
[----:B------:R-:W-:Y:S02]  /*22b80*/  F2FP.F16.F32.PACK_AB R6, RZ, R6 ;  /* 0x00000006ff06723e */ /* 0x000fe400000000ff */
[----:B------:R-:W-:Y:S02]  /*22b90*/  F2FP.F16.F32.PACK_AB R7, RZ, R7 ;  /* 0x00000007ff07723e */ /* 0x000fe400000000ff */
[----:B------:R-:W-:Y:S01]  /*22ba0*/  SHF.L.U64.HI R14, R18, 0x4, R19 ;  /* 0x00000004120e7819 */ /* 0x000fe20000010213 */
[----:B------:R0:W-:Y:S01]  /*22bb0*/  @P0 STG.E.U16 desc[UR36][R4.64+0x2], R6 ;  /* 0x0000020604000986 */ /* 0x0001e2000c101524 */
[----:B------:R-:W-:Y:S02]  /*22bc0*/  PRMT R9, R7, 0x7610, R9 ;  /* 0x0000761007097816 */ /* 0x000fe40000000009 */
[----:B------:R-:W-:Y:S02]  /*22bd0*/  ISETP.GT.AND P1, PT, R0, 0x8, P5 ;  /* 0x000000080000780c */ /* 0x000fe40002f24270 */
[----:B0-----:R-:W-:-:S04]  /*22be0*/  IADD3 R6, P0, R13, R4, RZ ;  /* 0x000000040d067210 */ /* 0x001fc80007f1e0ff */
[----:B------:R-:W-:Y:S02]  /*22bf0*/  IADD3.X R7, R14, R5, RZ, P0, !PT ;  /* 0x000000050e077210 */ /* 0x000fe400007fe4ff */
[----:B------:R-:W-:-:S05]  /*22c00*/  ISETP.GT.AND P0, PT, R0, 0x8, P2 ;  /* 0x000000080000780c */ /* 0x000fca0001704270 */
[----:B------:R0:W-:Y:S08]  /*22c10*/  @P1 STG.E.U16 desc[UR36][R6.64], R9 ;  /* 0x0000000906001986 */ /* 0x0001f0000c101524 */
[----:B------:R1:W-:Y:S04]  /*22c20*/  @P0 STG.E.U16 desc[UR36][R6.64+0x2], R8 ;  /* 0x0000020806000986 */ /* 0x0003e8000c101524 */
[----:B0-----:R-:W2:Y:S04]  /*22c30*/  LDL.LU R9, [R1+0x1f4] ;  /* 0x0001f40001097983 */ /* 0x001ea80000300800 */
[----:B-1----:R-:W3:Y:S01]  /*22c40*/  LDL.LU R8, [R1+0x190] ;  /* 0x0001900001087983 */ /* 0x002ee20000300800 */
[----:B------:R-:W-:-:S04]  /*22c50*/  ISETP.GT.AND P2, PT, R3, 0x8, PT ;  /* 0x000000080300780c */ /* 0x000fc80003f44270 */
[----:B------:R-:W-:Y:S01]  /*22c60*/  ISETP.GT.AND P0, PT, R0, RZ, P2 ;  /* 0x000000ff0000720c */ /* 0x000fe20001704270 */
[----:B---3--:R-:W-:-:S05]  /*22c70*/  FMUL R8, R8, R2 ;  /* 0x0000000208087220 */ /* 0x008fca0000400000 */
[----:B------:R-:W-:-:S07]  /*22c80*/  F2FP.F16.F32.PACK_AB R8, RZ, R8 ;  /* 0x00000008ff08723e */ /* 0x000fce00000000ff */
[----:B------:R0:W-:Y:S04]  /*22c90*/  @P0 STG.E.U16 desc[UR36][R4.64+0x10], R8 ;  /* 0x0000100804000986 */ /* 0x0001e8000c101524 */
[----:B0-----:R-:W3:Y:S01]  /*22ca0*/  LDL.LU R8, [R1+0x194] ;  /* 0x0001940001087983 */ /* 0x001ee20000300800 */
[----:B------:R-:W-:-:S04]  /*22cb0*/  ISETP.GT.AND P1, PT, R3, 0x9, PT ;  /* 0x000000090300780c */ /* 0x000fc80003f24270 */
[----:B------:R-:W-:Y:S01]  /*22cc0*/  ISETP.GT.AND P0, PT, R0, RZ, P1 ;  /* 0x000000ff0000720c */ /* 0x000fe20000f04270 */
[----:B---3--:R-:W-:-:S05]  /*22cd0*/  FMUL R8, R8, R2 ;  /* 0x0000000208087220 */ /* 0x008fca0000400000 */
[----:B------:R-:W-:-:S07]  /*22ce0*/  F2FP.F16.F32.PACK_AB R8, RZ, R8 ;  /* 0x00000008ff08723e */ /* 0x000fce00000000ff */
[----:B------:R0:W-:Y:S04]  /*22cf0*/  @P0 STG.E.U16 desc[UR36][R4.64+0x12], R8 ;  /* 0x0000120804000986 */ /* 0x0001e8000c101524 */
[----:B0-----:R-:W3:Y:S01]  /*22d00*/  LDL.LU R8, [R1+0x198] ;  /* 0x0001980001087983 */ /* 0x001ee20000300800 */
[----:B------:R-:W-:Y:S01]  /*22d10*/  ISETP.GT.AND P0, PT, R0, 0x8, P2 ;  /* 0x000000080000780c */ /* 0x000fe20001704270 */
        /* <DEDUP_REMOVED lines=120> */
[----:B------:R-:W-:Y:S02]  /*234a0*/  ISETP.GT.AND P0, PT, R0, RZ, P2 ;  /* 0x000000ff0000720c */ /* 0x000fe40001704270 */
[----:B------:R-:W-:Y:S02]  /*234b0*/  ISETP.GT.AND P1, PT, R3, 0x39, PT ;  /* 0x000000390300780c */ /* 0x000fe40003f24270 */
[----:B------:R-:W-:Y:S01]  /*234c0*/  SHF.L.U64.HI R19, R18, 0x8, R19 ;  /* 0x0000000812137819 */ /* 0x000fe20000010213 */
[----:B------:R-:W-:-:S05]  /*234d0*/  FMUL R10, R10, R2 ;  /* 0x000000020a0a7220 */ /* 0x000fca0000400000 */
[----:B------:R-:W-:Y:S01]  /*234e0*/  F2FP.F16.F32.PACK_AB R10, RZ, R10 ;  /* 0x0000000aff0a723e */ /* 0x000fe200000000ff */
[----:B-----5:R-:W-:-:S05]  /*234f0*/  FMUL R12, R12, R2 ;  /* 0x000000020c0c7220 */ /* 0x020fca0000400000 */
[----:B------:R-:W-:Y:S01]  /*23500*/  F2FP.F16.F32.PACK_AB R12, RZ, R12 ;  /* 0x0000000cff0c723e */ /* 0x000fe200000000ff */
[----:B---3--:R-:W-:-:S05]  /*23510*/  FMUL R8, R8, R2 ;  /* 0x0000000208087220 */ /* 0x008fca0000400000 */
[----:B------:R-:W-:-:S05]  /*23520*/  F2FP.F16.F32.PACK_AB R8, RZ, R8 ;  /* 0x00000008ff08723e */ /* 0x000fca00000000ff */
[----:B------:R2:W-:Y:S01]  /*23530*/  @P0 STG.E.U16 desc[UR36][R4.64+0x70], R8 ;  /* 0x0000700804000986 */ /* 0x0005e2000c101524 */
[----:B------:R-:W-:Y:S01]  /*23540*/  ISETP.GT.AND P0, PT, R0, RZ, P1 ;  /* 0x000000ff0000720c */ /* 0x000fe20000f04270 */
[----:B--2---:R-:W-:-:S05]  /*23550*/  FMUL R8, R9, R2 ;  /* 0x0000000209087220 */ /* 0x004fca0000400000 */
[----:B------:R-:W-:-:S07]  /*23560*/  F2FP.F16.F32.PACK_AB R8, RZ, R8 ;  /* 0x00000008ff08723e */ /* 0x000fce00000000ff */
[----:B------:R0:W-:Y:S02]  /*23570*/  @P0 STG.E.U16 desc[UR36][R4.64+0x72], R8 ;  /* 0x0000720804000986 */ /* 0x0001e4000c101524 */
[----:B0-----:R-:W-:-:S05]  /*23580*/  LEA R8, P0, R18, R4, 0x8 ;  /* 0x0000000412087211 */ /* 0x001fca00078040ff */
[----:B------:R-:W-:Y:S01]  /*23590*/  IMAD.X R9, R19, 0x1, R5, P0 ;  /* 0x0000000113097824 */ /* 0x000fe200000e0605 */
[----:B------:R-:W-:-:S13]  /*235a0*/  ISETP.GT.AND P0, PT, R0, 0x8, P2 ;  /* 0x000000080000780c */ /* 0x000fda0001704270 */
[----:B------:R0:W-:Y:S01]  /*235b0*/  @P0 STG.E.U16 desc[UR36][R6.64+0x70], R10 ;  /* 0x0000700a06000986 */ /* 0x0001e2000c101524 */
[----:B------:R-:W-:Y:S01]  /*235c0*/  ISETP.GT.AND P0, PT, R0, 0x8, P1 ;  /* 0x000000080000780c */ /* 0x000fe20000f04270 */
[----:B0-----:R-:W-:-:S05]  /*235d0*/  FMUL R10, R11, R2 ;  /* 0x000000020b0a7220 */ /* 0x001fca0000400000 */
[----:B------:R-:W-:Y:S02]  /*235e0*/  F2FP.F16.F32.PACK_AB R10, RZ, R10 ;  /* 0x0000000aff0a723e */ /* 0x000fe400000000ff */
[----:B------:R-:W-:-:S05]  /*235f0*/  ISETP.GT.AND P2, PT, R3, 0x40, PT ;  /* 0x000000400300780c */ /* 0x000fca0003f44270 */
[----:B------:R0:W-:Y:S02]  /*23600*/  @P0 STG.E.U16 desc[UR36][R6.64+0x72], R10 ;  /* 0x0000720a06000986 */ /* 0x0001e4000c101524 */
[----:B0-----:R-:W-:-:S05]  /*23610*/  IADD3 R10, P0, R13, R8, RZ ;  /* 0x000000080d0a7210 */ /* 0x001fca0007f1e0ff */
[----:B------:R-:W-:Y:S01]  /*23620*/  IMAD.X R11, R14, 0x1, R9, P0 ;  /* 0x000000010e0b7824 */ /* 0x000fe200000e0609 */
[----:B------:R-:W-:-:S13]  /*23630*/  ISETP.GT.AND P0, PT, R0, RZ, P2 ;  /* 0x000000ff0000720c */ /* 0x000fda0001704270 */
[----:B------:R0:W-:Y:S04]  /*23640*/  @P0 STG.E.U16 desc[UR36][R4.64+0x80], R12 ;  /* 0x0000800c04000986 */ /* 0x0001e8000c101524 */
[----:B0-----:R-:W2:Y:S01]  /*23650*/  LDL.LU R12, [R1+0x204] ;  /* 0x00020400010c7983 */ /* 0x001ea20000300800 */
[----:B------:R-:W-:-:S04]  /*23660*/  ISETP.GT.AND P1, PT, R3, 0x41, PT ;  /* 0x000000410300780c */ /* 0x000fc80003f24270 */
[----:B------:R-:W-:Y:S01]  /*23670*/  ISETP.GT.AND P0, PT, R0, RZ, P1 ;  /* 0x000000ff0000720c */ /* 0x000fe20000f04270 */
[----:B--2---:R-:W-:-:S05]  /*23680*/  FMUL R12, R12, R2 ;  /* 0x000000020c0c7220 */ /* 0x004fca0000400000 */
[----:B------:R-:W-:-:S07]  /*23690*/  F2FP.F16.F32.PACK_AB R12, RZ, R12 ;  /* 0x0000000cff0c723e */ /* 0x000fce00000000ff */
[----:B------:R0:W-:Y:S04]  /*236a0*/  @P0 STG.E.U16 desc[UR36][R4.64+0x82], R12 ;  /* 0x0000820c04000986 */ /* 0x0001e8000c101524 */
[----:B0-----:R-:W2:Y:S01]  /*236b0*/  LDL.LU R12, [R1+0x208] ;  /* 0x00020800010c7983 */ /* 0x001ea20000300800 */
[----:B------:R-:W-:Y:S01]  /*236c0*/  ISETP.GT.AND P0, PT, R0, 0x8, P2 ;  /* 0x000000080000780c */ /* 0x000fe20001704270 */
        /* <DEDUP_REMOVED lines=230> */
[----:B------:R-:W-:Y:S02]  /*24530*/  ISETP.GT.AND P0, PT, R0, RZ, P2 ;  /* 0x000000ff0000720c */ /* 0x000fe40001704270 */
[C---:B------:R-:W-:Y:S02]  /*24540*/  ISETP.GT.AND P1, PT, R3.reuse, 0x99, PT ;  /* 0x000000990300780c */ /* 0x040fe40003f24270 */
[C---:B------:R-:W-:Y:S02]  /*24550*/  ISETP.GT.AND P4, PT, R3.reuse, 0xa9, PT ;  /* 0x000000a90300780c */ /* 0x040fe40003f84270 */
[----:B------:R-:W-:Y:S01]  /*24560*/  ISETP.GT.AND P3, PT, R3, 0xb1, PT ;  /* 0x000000b10300780c */ /* 0x000fe20003f64270 */
[----:B--2---:R-:W-:-:S05]  /*24570*/  FMUL R12, R12, R2 ;  /* 0x000000020c0c7220 */ /* 0x004fca0000400000 */
[----:B------:R-:W-:-:S05]  /*24580*/  F2FP.F16.F32.PACK_AB R12, RZ, R12 ;  /* 0x0000000cff0c723e */ /* 0x000fca00000000ff */
[----:B------:R0:W-:Y:S01]  /*24590*/  @P0 STG.E.U16 desc[UR36][R4.64+0x130], R12 ;  /* 0x0001300c04000986 */ /* 0x0001e2000c101524 */
[----:B------:R-:W-:Y:S01]  /*245a0*/  ISETP.GT.AND P0, PT, R0, RZ, P1 ;  /* 0x000000ff0000720c */ /* 0x000fe20000f04270 */
[----:B0-----:R-:W-:-:S05]  /*245b0*/  FMUL R12, R235, R2 ;  /* 0x00000002eb0c7220 */ /* 0x001fca0000400000 */
[----:B------:R-:W-:-:S07]  /*245c0*/  F2FP.F16.F32.PACK_AB R12, RZ, R12 ;  /* 0x0000000cff0c723e */ /* 0x000fce00000000ff */
[----:B------:R0:W-:Y:S01]  /*245d0*/  @P0 STG.E.U16 desc[UR36][R4.64+0x132], R12 ;  /* 0x0001320c04000986 */ /* 0x0001e2000c101524 */
[----:B------:R-:W-:Y:S01]  /*245e0*/  ISETP.GT.AND P0, PT, R0, 0x8, P2 ;  /* 0x000000080000780c */ /* 0x000fe20001704270 */
[----:B0-----:R-:W-:-:S05]  /*245f0*/  FMUL R12, R233, R2 ;  /* 0x00000002e90c7220 */ /* 0x001fca0000400000 */
[----:B------:R-:W-:-:S07]  /*24600*/  F2FP.F16.F32.PACK_AB R12, RZ, R12 ;  /* 0x0000000cff0c723e */ /* 0x000fce00000000ff */
[----:B------:R0:W-:Y:S01]  /*24610*/  @P0 STG.E.U16 desc[UR36][R6.64+0x130], R12 ;  /* 0x0001300c06000986 */ /* 0x0001e2000c101524 */
[----:B------:R-:W-:Y:S02]  /*24620*/  ISETP.GT.AND P0, PT, R0, 0x8, P1 ;  /* 0x000000080000780c */ /* 0x000fe40000f04270 */
[----:B------:R-:W-:Y:S01]  /*24630*/  ISETP.GT.AND P2, PT, R3, 0xa0, PT ;  /* 0x000000a00300780c */ /* 0x000fe20003f44270 */
[----:B0-----:R-:W-:-:S05]  /*24640*/  FMUL R12, R232, R2 ;  /* 0x00000002e80c7220 */ /* 0x001fca0000400000 */
[----:B------:R-:W-:-:S05]  /*24650*/  F2FP.F16.F32.PACK_AB R12, RZ, R12 ;  /* 0x0000000cff0c723e */ /* 0x000fca00000000ff */
[----:B------:R0:W-:Y:S01]  /*24660*/  @P0 STG.E.U16 desc[UR36][R6.64+0x132], R12 ;  /* 0x0001320c06000986 */ /* 0x0001e2000c101524 */
[----:B------:R-:W-:Y:S02]  /*24670*/  ISETP.GT.AND P0, PT, R0, RZ, P2 ;  /* 0x000000ff0000720c */ /* 0x000fe40001704270 */
[----:B------:R-:W-:Y:S01]  /*24680*/  ISETP.GT.AND P1, PT, R3, 0xa1, PT ;  /* 0x000000a10300780c */ /* 0x000fe20003f24270 */
[----:B0-----:R-:W-:-:S05]  /*24690*/  FMUL R12, R231, R2 ;  /* 0x00000002e70c7220 */ /* 0x001fca0000400000 */
        /* <DEDUP_REMOVED lines=44> */
[----:B------:R-:W-:Y:S01]  /*24960*/  ISETP.GT.AND P0, PT, R0, 0x8, P3 ;  /* 0x000000080000780c */ /* 0x000fe20001f04270 */
[----:B0-----:R-:W-:-:S05]  /*24970*/  FMUL R12, R220, R2 ;  /* 0x00000002dc0c7220 */ /* 0x001fca0000400000 */
[----:B------:R-:W-:-:S07]  /*24980*/  F2FP.F16.F32.PACK_AB R12, RZ, R12 ;  /* 0x0000000cff0c723e */ /* 0x000fce00000000ff */
[----:B------:R0:W-:Y:S01]  /*24990*/  @P0 STG.E.U16 desc[UR36][R6.64+0x162], R12 ;  /* 0x0001620c06000986 */ /* 0x0001e2000c101524 */
[----:B------:R-:W-:-:S04]  /*249a0*/  ISETP.GT.AND P0, PT, R3, 0xb8, PT ;  /* 0x000000b80300780c */ /* 0x000fc80003f04270 */
[----:B------:R-:W-:Y:S01]  /*249b0*/  ISETP.GT.AND P2, PT, R0, RZ, P0 ;  /* 0x000000ff0000720c */ /* 0x000fe20000744270 */
        /* <DEDUP_REMOVED lines=13> */
[----:B0-----:R-:W-:Y:S02]  /*24a90*/  FMUL R12, R15, R2 ;  /* 0x000000020f0c7220 */ /* 0x001fe40000400000 */
[----:B------:R-:W2:Y:S04]  /*24aa0*/  LDL.LU R15, [R1+0x128] ;  /* 0x00012800010f7983 */ /* 0x000ea80000300800 */
        /* <DEDUP_REMOVED lines=8> */
[----:B------:R-:W5:Y:S01]  /*24b30*/  LDL.LU R226, [R1+0x158] ;  /* 0x0001580001e27983 */ /* 0x000f620000300800 */
[----:B------:R-:W-:-:S03]  /*24b40*/  F2FP.F16.F32.PACK_AB R12, RZ, R12 ;  /* 0x0000000cff0c723e */ /* 0x000fc600000000ff */
        /* <DEDUP_REMOVED lines=9> */
[----:B------:R0:W-:Y:S04]  /*24be0*/  @P6 STG.E.U16 desc[UR36][R6.64+0x172], R12 ;  /* 0x0001720c06006986 */ /* 0x0001e8000c101524 */
[----:B0-----:R-:W2:Y:S01]  /*24bf0*/  LDL.LU R12, [R1] ;  /* 0x00000000010c7983 */ /* 0x001ea20000300800 */
[----:B------:R-:W-:Y:S01]  /*24c00*/  ISETP.GT.AND P6, PT, R0, 0x80, P5 ;  /* 0x000000800000780c */ /* 0x000fe20002fc4270 */
[----:B--2---:R-:W-:-:S05]  /*24c10*/  FMUL R12, R12, R2 ;  /* 0x000000020c0c7220 */ /* 0x004fca0000400000 */
[----:B------:R-:W-:-:S07]  /*24c20*/  F2FP.F16.F32.PACK_AB R12, RZ, R12 ;  /* 0x0000000cff0c723e */ /* 0x000fce00000000ff */
[----:B------:R0:W-:Y:S04]  /*24c30*/  @P6 STG.E.U16 desc[UR36][R8.64], R12 ;  /* 0x0000000c08006986 */ /* 0x0001e8000c101524 */
[----:B0-----:R-:W2:Y:S01]  /*24c40*/  LDL.LU R12, [R1+0x4] ;  /* 0x00000400010c7983 */ /* 0x001ea20000300800 */
[----:B------:R-:W-:-:S04]  /*24c50*/  ISETP.GT.AND P6, PT, R3, 0x1, PT ;  /* 0x000000010300780c */ /* 0x000fc80003fc4270 */
        /* <DEDUP_REMOVED lines=415> */
[----:B------:R-:W-:-:S05]  /*26650*/  FMUL R15, R15, R2 ;  /* 0x000000020f0f7220 */ /* 0x000fca0000400000 */
[----:B------:R-:W-:Y:S01]  /*26660*/  F2FP.F16.F32.PACK_AB R15, RZ, R15 ;  /* 0x0000000fff0f723e */ /* 0x000fe200000000ff */
[----:B--2---:R-:W-:-:S05]  /*26670*/  FMUL R12, R12, R2 ;  /* 0x000000020c0c7220 */ /* 0x004fca0000400000 */
[----:B------:R-:W-:-:S05]  /*26680*/  F2FP.F16.F32.PACK_AB R12, RZ, R12 ;  /* 0x0000000cff0c723e */ /* 0x000fca00000000ff */
[----:B------:R0:W-:Y:S02]  /*26690*/  @P5 STG.E.U16 desc[UR36][R8.64+0x122], R12 ;  /* 0x0001220c08005986 */ /* 0x0001e4000c101524 */
[----:B0-----:R-:W-:Y:S02]  /*266a0*/  PRMT R12, R15, 0x7610, R12 ;  /* 0x000076100f0c7816 */ /* 0x001fe4000000000c */
[----:B------:R-:W2:Y:S01]  /*266b0*/  LDL.LU R15, [R1+0x12c] ;  /* 0x00012c00010f7983 */ /* 0x000ea20000300800 */
[----:B------:R-:W-:-:S04]  /*266c0*/  ISETP.GT.AND P5, PT, R3, 0x90, PT ;  /* 0x000000900300780c */ /* 0x000fc80003fa4270 */
[----:B------:R-:W-:-:S13]  /*266d0*/  ISETP.GT.AND P5, PT, R0, 0x88, P5 ;  /* 0x000000880000780c */ /* 0x000fda0002fa4270 */
[----:B------:R0:W-:Y:S01]  /*266e0*/  @P5 STG.E.U16 desc[UR36][R10.64+0x120], R12 ;  /* 0x0001200c0a005986 */ /* 0x0001e2000c101524 */
[----:B------:R-:W-:Y:S01]  /*266f0*/  ISETP.GT.AND P5, PT, R0, 0x88, P6 ;  /* 0x000000880000780c */ /* 0x000fe200037a4270 */
[----:B--2---:R-:W-:-:S05]  /*26700*/  FMUL R15, R15, R2 ;  /* 0x000000020f0f7220 */ /* 0x004fca0000400000 */
[----:B------:R-:W-:-:S04]  /*26710*/  F2FP.F16.F32.PACK_AB R15, RZ, R15 ;  /* 0x0000000fff0f723e */ /* 0x000fc800000000ff */
[----:B0-----:R-:W-:Y:S02]  /*26720*/  PRMT R12, R15, 0x7610, R12 ;  /* 0x000076100f0c7816 */ /* 0x001fe4000000000c */
[----:B------:R-:W2:Y:S04]  /*26730*/  LDL.LU R15, [R1+0x130] ;  /* 0x00013000010f7983 */ /* 0x000ea80000300800 */
[----:B------:R0:W-:Y:S04]  /*26740*/  @P5 STG.E.U16 desc[UR36][R10.64+0x122], R12 ;  /* 0x0001220c0a005986 */ /* 0x0001e8000c101524 */
[----:B0-----:R-:W3:Y:S01]  /*26750*/  LDL.LU R12, [R1+0x134] ;  /* 0x00013400010c7983 */ /* 0x001ee20000300800 */
[----:B------:R-:W-:-:S04]  /*26760*/  ISETP.GT.AND P6, PT, R3, 0x98, PT ;  /* 0x000000980300780c */ /* 0x000fc80003fc4270 */
[----:B------:R-:W-:Y:S02]  /*26770*/  ISETP.GT.AND P5, PT, R0, 0x80, P6 ;  /* 0x000000800000780c */ /* 0x000fe400037a4270 */
[----:B------:R-:W-:Y:S01]  /*26780*/  ISETP.GT.AND P6, PT, R3, 0x99, PT ;  /* 0x000000990300780c */ /* 0x000fe20003fc4270 */
[-C--:B------:R-:W-:Y:S01]  /*26790*/  FMUL R120, R120, R2.reuse ;  /* 0x0000000278787220 */ /* 0x080fe20000400000 */
[-C--:B------:R-:W-:Y:S01]  /*267a0*/  FMUL R121, R121, R2.reuse ;  /* 0x0000000279797220 */ /* 0x080fe20000400000 */
[-C--:B------:R-:W-:Y:S01]  /*267b0*/  FMUL R122, R122, R2.reuse ;  /* 0x000000027a7a7220 */ /* 0x080fe20000400000 */
[----:B------:R-:W-:Y:S02]  /*267c0*/  FMUL R123, R123, R2 ;  /* 0x000000027b7b7220 */ /* 0x000fe40000400000 */
[----:B------:R-:W-:Y:S02]  /*267d0*/  F2FP.F16.F32.PACK_AB R120, RZ, R120 ;  /* 0x00000078ff78723e */ /* 0x000fe400000000ff */
[----:B------:R-:W-:-:S02]  /*267e0*/  F2FP.F16.F32.PACK_AB R121, RZ, R121 ;  /* 0x00000079ff79723e */ /* 0x000fc400000000ff */
[----:B------:R-:W-:Y:S02]  /*267f0*/  F2FP.F16.F32.PACK_AB R122, RZ, R122 ;  /* 0x0000007aff7a723e */ /* 0x000fe400000000ff */
[----:B------:R-:W-:Y:S01]  /*26800*/  F2FP.F16.F32.PACK_AB R123, RZ, R123 ;  /* 0x0000007bff7b723e */ /* 0x000fe200000000ff */
[-C--:B------:R-:W-:Y:S01]  /*26810*/  FMUL R124, R124, R2.reuse ;  /* 0x000000027c7c7220 */ /* 0x080fe20000400000 */
[----:B------:R-:W-:-:S04]  /*26820*/  FMUL R125, R125, R2 ;  /* 0x000000027d7d7220 */ /* 0x000fc80000400000 */
[----:B------:R-:W-:Y:S02]  /*26830*/  F2FP.F16.F32.PACK_AB R124, RZ, R124 ;  /* 0x0000007cff7c723e */ /* 0x000fe400000000ff */
[----:B------:R-:W-:Y:S01]  /*26840*/  F2FP.F16.F32.PACK_AB R125, RZ, R125 ;  /* 0x0000007dff7d723e */ /* 0x000fe200000000ff */
[-C--:B------:R-:W-:Y:S01]  /*26850*/  FMUL R126, R126, R2.reuse ;  /* 0x000000027e7e7220 */ /* 0x080fe20000400000 */
[----:B------:R-:W-:-:S04]  /*26860*/  FMUL R127, R127, R2 ;  /* 0x000000027f7f7220 */ /* 0x000fc80000400000 */
[----:B------:R-:W-:Y:S02]  /*26870*/  F2FP.F16.F32.PACK_AB R126, RZ, R126 ;  /* 0x0000007eff7e723e */ /* 0x000fe400000000ff */
[----:B------:R-:W-:Y:S01]  /*26880*/  F2FP.F16.F32.PACK_AB R127, RZ, R127 ;  /* 0x0000007fff7f723e */ /* 0x000fe200000000ff */
[-C--:B------:R-:W-:Y:S01]  /*26890*/  FMUL R128, R128, R2.reuse ;  /* 0x0000000280807220 */ /* 0x080fe20000400000 */
[----:B--2---:R-:W-:-:S05]  /*268a0*/  FMUL R15, R15, R2 ;  /* 0x000000020f0f7220 */ /* 0x004fca0000400000 */
[----:B------:R-:W-:-:S04]  /*268b0*/  F2FP.F16.F32.PACK_AB R15, RZ, R15 ;  /* 0x0000000fff0f723e */ /* 0x000fc800000000ff */
[----:B------:R-:W-:-:S05]  /*268c0*/  PRMT R18, R15, 0x7610, R18 ;  /* 0x000076100f127816 */ /* 0x000fca0000000012 */
[----:B------:R0:W-:Y:S01]  /*268d0*/  @P5 STG.E.U16 desc[UR36][R8.64+0x130], R18 ;  /* 0x0001301208005986 */ /* 0x0001e2000c101524 */
[----:B------:R-:W-:Y:S01]  /*268e0*/  ISETP.GT.AND P5, PT, R0, 0x80, P6 ;  /* 0x000000800000780c */ /* 0x000fe200037a4270 */
[----:B---3--:R-:W-:-:S05]  /*268f0*/  FMUL R15, R12, R2 ;  /* 0x000000020c0f7220 */ /* 0x008fca0000400000 */
[----:B------:R-:W-:Y:S01]  /*26900*/  F2FP.F16.F32.PACK_AB R15, RZ, R15 ;  /* 0x0000000fff0f723e */ /* 0x000fe200000000ff */
[----:B------:R-:W-:-:S06]  /*26910*/  FMUL R12, R235, R2 ;  /* 0x00000002eb0c7220 */ /* 0x000fcc0000400000 */
[----:B------:R1:W-:Y:S01]  /*26920*/  @P5 STG.E.U16 desc[UR36][R8.64+0x132], R15 ;  /* 0x0001320f08005986 */ /* 0x0003e2000c101524 */
[----:B------:R-:W-:-:S04]  /*26930*/  ISETP.GT.AND P5, PT, R3, 0x98, PT ;  /* 0x000000980300780c */ /* 0x000fc80003fa4270 */
[----:B------:R-:W-:Y:S02]  /*26940*/  ISETP.GT.AND P5, PT, R0, 0x88, P5 ;  /* 0x000000880000780c */ /* 0x000fe40002fa4270 */
[----:B------:R-:W-:-:S04]  /*26950*/  F2FP.F16.F32.PACK_AB R12, RZ, R12 ;  /* 0x0000000cff0c723e */ /* 0x000fc800000000ff */
[----:B------:R-:W-:Y:S01]  /*26960*/  PRMT R19, R12, 0x7610, R19 ;  /* 0x000076100c137816 */ /* 0x000fe20000000013 */
[----:B----4-:R-:W-:-:S06]  /*26970*/  FMUL R12, R233, R2 ;  /* 0x00000002e90c7220 */ /* 0x010fcc0000400000 */
[----:B------:R2:W-:Y:S01]  /*26980*/  @P5 STG.E.U16 desc[UR36][R10.64+0x130], R19 ;  /* 0x000130130a005986 */ /* 0x0005e2000c101524 */
[----:B------:R-:W-:Y:S02]  /*26990*/  ISETP.GT.AND P5, PT, R0, 0x88, P6 ;  /* 0x000000880000780c */ /* 0x000fe400037a4270 */
[----:B------:R-:W-:Y:S02]  /*269a0*/  F2FP.F16.F32.PACK_AB R12, RZ, R12 ;  /* 0x0000000cff0c723e */ /* 0x000fe400000000ff */
[----:B------:R-:W-:Y:S02]  /*269b0*/  ISETP.GT.AND P6, PT, R3, 0xa0, PT ;  /* 0x000000a00300780c */ /* 0x000fe40003fc4270 */
[----:B0-----:R-:W-:Y:S01]  /*269c0*/  PRMT R18, R12, 0x7610, R18 ;  /* 0x000076100c127816 */ /* 0x001fe20000000012 */
[----:B-----5:R-:W-:-:S06]  /*269d0*/  FMUL R12, R232, R2 ;  /* 0x00000002e80c7220 */ /* 0x020fcc0000400000 */
[----:B------:R0:W-:Y:S01]  /*269e0*/  @P5 STG.E.U16 desc[UR36][R10.64+0x132], R18 ;  /* 0x000132120a005986 */ /* 0x0001e2000c101524 */
[----:B------:R-:W-:Y:S02]  /*269f0*/  ISETP.GT.AND P5, PT, R0, 0x80, P6 ;  /* 0x000000800000780c */ /* 0x000fe400037a4270 */
[----:B------:R-:W-:Y:S02]  /*26a00*/  F2FP.F16.F32.PACK_AB R12, RZ, R12 ;  /* 0x0000000cff0c723e */ /* 0x000fe400000000ff */
[----:B------:R-:W-:Y:S02]  /*26a10*/  ISETP.GT.AND P6, PT, R3, 0xa1, PT ;  /* 0x000000a10300780c */ /* 0x000fe40003fc4270 */
[----:B-1----:R-:W-:Y:S01]  /*26a20*/  PRMT R15, R12, 0x7610, R15 ;  /* 0x000076100c0f7816 */ /* 0x002fe2000000000f */
[----:B------:R-:W-:-:S06]  /*26a30*/  FMUL R12, R231, R2 ;  /* 0x00000002e70c7220 */ /* 0x000fcc0000400000 */
[----:B------:R1:W-:Y:S01]  /*26a40*/  @P5 STG.E.U16 desc[UR36][R8.64+0x140], R15 ;  /* 0x0001400f08005986 */ /* 0x0003e2000c101524 */
[----:B------:R-:W-:Y:S02]  /*26a50*/  ISETP.GT.AND P5, PT, R0, 0x80, P6 ;  /* 0x000000800000780c */ /* 0x000fe400037a4270 */
[----:B------:R-:W-:-:S04]  /*26a60*/  F2FP.F16.F32.PACK_AB R12, RZ, R12 ;  /* 0x0000000cff0c723e */ /* 0x000fc800000000ff */
[----:B--2---:R-:W-:Y:S01]  /*26a70*/  PRMT R19, R12, 0x7610, R19 ;  /* 0x000076100c137816 */ /* 0x004fe20000000013 */
[----:B------:R-:W-:-:S06]  /*26a80*/  FMUL R12, R230, R2 ;  /* 0x00000002e60c7220 */ /* 0x000fcc0000400000 */
[----:B------:R2:W-:Y:S01]  /*26a90*/  @P5 STG.E.U16 desc[UR36][R8.64+0x142], R19 ;  /* 0x0001421308005986 */ /* 0x0005e2000c101524 */
[----:B------:R-:W-:-:S04]  /*26aa0*/  ISETP.GT.AND P5, PT, R3, 0xa0, PT ;  /* 0x000000a00300780c */ /* 0x000fc80003fa4270 */
[----:B------:R-:W-:Y:S02]  /*26ab0*/  ISETP.GT.AND P5, PT, R0, 0x88, P5 ;  /* 0x000000880000780c */ /* 0x000fe40002fa4270 */
[----:B------:R-:W-:-:S04]  /*26ac0*/  F2FP.F16.F32.PACK_AB R12, RZ, R12 ;  /* 0x0000000cff0c723e */ /* 0x000fc800000000ff */
[----:B0-----:R-:W-:Y:S01]  /*26ad0*/  PRMT R18, R12, 0x7610, R18 ;  /* 0x000076100c127816 */ /* 0x001fe20000000012 */
[----:B------:R-:W-:-:S06]  /*26ae0*/  FMUL R12, R229, R2 ;  /* 0x00000002e50c7220 */ /* 0x000fcc0000400000 */
        /* <DEDUP_REMOVED lines=11> */
[----:B------:R-:W-:Y:S01]  /*26ba0*/  @P5 STG.E.U16 desc[UR36][R8.64+0x150], R19 ;  /* 0x0001501308005986 */ /* 0x000fe2000c101524 */
[----:B------:R-:W-:Y:S02]  /*26bb0*/  ISETP.GT.AND P5, PT, R0, 0x80, P4 ;  /* 0x000000800000780c */ /* 0x000fe400027a4270 */
[----:B------:R-:W-:-:S04]  /*26bc0*/  F2FP.F16.F32.PACK_AB R12, RZ, R12 ;  /* 0x0000000cff0c723e */ /* 0x000fc800000000ff */
[----:B0-----:R-:W-:Y:S01]  /*26bd0*/  PRMT R18, R12, 0x7610, R18 ;  /* 0x000076100c127816 */ /* 0x001fe20000000012 */
[-C--:B------:R-:W-:Y:S01]  /*26be0*/  FMUL R12, R226, R2.reuse ;  /* 0x00000002e20c7220 */ /* 0x080fe20000400000 */
[----:B-1----:R-:W-:Y:S01]  /*26bf0*/  FMUL R15, R225, R2 ;  /* 0x00000002e10f7220 */ /* 0x002fe20000400000 */
[----:B------:R-:W-:-:S04]  /*26c00*/  ISETP.GT.AND P4, PT, R0, 0x88, P4 ;  /* 0x000000880000780c */ /* 0x000fc80002784270 */
[----:B------:R0:W-:Y:S01]  /*26c10*/  @P5 STG.E.U16 desc[UR36][R8.64+0x152], R18 ;  /* 0x0001521208005986 */ /* 0x0001e2000c101524 */
[----:B------:R-:W-:Y:S02]  /*26c20*/  ISETP.GT.AND P5, PT, R0, 0x88, P6 ;  /* 0x000000880000780c */ /* 0x000fe400037a4270 */
[----:B------:R-:W-:Y:S02]  /*26c30*/  F2FP.F16.F32.PACK_AB R12, RZ, R12 ;  /* 0x0000000cff0c723e */ /* 0x000fe400000000ff */
[----:B------:R-:W-:Y:S02]  /*26c40*/  F2FP.F16.F32.PACK_AB R15, RZ, R15 ;  /* 0x0000000fff0f723e */ /* 0x000fe400000000ff */
[----:B------:R-:W-:Y:S02]  /*26c50*/  PRMT R23, R12, 0x7610, R23 ;  /* 0x000076100c177816 */ /* 0x000fe40000000017 */
[----:B------:R-:W-:Y:S01]  /*26c60*/  PRMT R216, R15, 0x7610, R216 ;  /* 0x000076100fd87816 */ /* 0x000fe200000000d8 */
[-C--:B------:R-:W-:Y:S01]  /*26c70*/  FMUL R12, R224, R2.reuse ;  /* 0x00000002e00c7220 */ /* 0x080fe20000400000 */
[----:B------:R-:W-:-:S03]  /*26c80*/  FMUL R15, R223, R2 ;  /* 0x00000002df0f7220 */ /* 0x000fc60000400000 */
[----:B------:R1:W-:Y:S01]  /*26c90*/  @P5 STG.E.U16 desc[UR36][R10.64+0x150], R23 ;  /* 0x000150170a005986 */ /* 0x0003e2000c101524 */
[----:B------:R-:W-:-:S03]  /*26ca0*/  ISETP.GT.AND P5, PT, R0, 0x80, P1 ;  /* 0x000000800000780c */ /* 0x000fc60000fa4270 */
[----:B------:R2:W-:Y:S01]  /*26cb0*/  @P4 STG.E.U16 desc[UR36][R10.64+0x152], R216 ;  /* 0x000152d80a004986 */ /* 0x0005e2000c101524 */
[C---:B------:R-:W-:Y:S02]  /*26cc0*/  ISETP.GT.AND P4, PT, R0.reuse, 0x80, P3 ;  /* 0x000000800000780c */ /* 0x040fe40001f84270 */
[----:B------:R-:W-:Y:S01]  /*26cd0*/  ISETP.GT.AND P1, PT, R0, 0x88, P1 ;  /* 0x000000880000780c */ /* 0x000fe20000f24270 */
[----:B0-----:R-:W-:Y:S01]  /*26ce0*/  FMUL R18, R222, R2 ;  /* 0x00000002de127220 */ /* 0x001fe20000400000 */
[----:B------:R-:W-:Y:S02]  /*26cf0*/  F2FP.F16.F32.PACK_AB R19, RZ, R12 ;  /* 0x0000000cff13723e */ /* 0x000fe400000000ff */
[----:B------:R-:W-:Y:S02]  /*26d00*/  F2FP.F16.F32.PACK_AB R20, RZ, R15 ;  /* 0x0000000fff14723e */ /* 0x000fe400000000ff */
[----:B-1----:R-:W-:Y:S02]  /*26d10*/  PRMT R23, R19, 0x7610, R23 ;  /* 0x0000761013177816 */ /* 0x002fe40000000017 */
[----:B------:R-:W-:-:S02]  /*26d20*/  F2FP.F16.F32.PACK_AB R21, RZ, R18 ;  /* 0x00000012ff15723e */ /* 0x000fc400000000ff */
[----:B--2---:R-:W-:Y:S01]  /*26d30*/  PRMT R216, R20, 0x7610, R216 ;  /* 0x0000761014d87816 */ /* 0x004fe200000000d8 */
[----:B------:R-:W-:Y:S01]  /*26d40*/  @P5 STG.E.U16 desc[UR36][R8.64+0x160], R23 ;  /* 0x0001601708005986 */ /* 0x000fe2000c101524 */
[----:B------:R-:W-:-:S03]  /*26d50*/  ISETP.GT.AND P3, PT, R0, 0x88, P3 ;  /* 0x000000880000780c */ /* 0x000fc60001f64270 */
[----:B------:R-:W-:Y:S01]  /*26d60*/  @P4 STG.E.U16 desc[UR36][R8.64+0x162], R216 ;  /* 0x000162d808004986 */ /* 0x000fe2000c101524 */
[----:B------:R-:W-:-:S03]  /*26d70*/  ISETP.GT.AND P4, PT, R0, 0x80, P0 ;  /* 0x000000800000780c */ /* 0x000fc60000784270 */
[----:B------:R-:W-:Y:S01]  /*26d80*/  @P1 STG.E.U16 desc[UR36][R10.64+0x160], R21 ;  /* 0x000160150a001986 */ /* 0x000fe2000c101524 */
[C---:B------:R-:W-:Y:S01]  /*26d90*/  ISETP.GT.AND P1, PT, R0.reuse, 0x80, P2 ;  /* 0x000000800000780c */ /* 0x040fe20001724270 */
[-C--:B------:R-:W-:Y:S01]  /*26da0*/  FMUL R12, R221, R2.reuse ;  /* 0x00000002dd0c7220 */ /* 0x080fe20000400000 */
[----:B------:R-:W-:Y:S01]  /*26db0*/  ISETP.GT.AND P0, PT, R0, 0x88, P0 ;  /* 0x000000880000780c */ /* 0x000fe20000704270 */
[-C--:B------:R-:W-:Y:S01]  /*26dc0*/  FMUL R15, R220, R2.reuse ;  /* 0x00000002dc0f7220 */ /* 0x080fe20000400000 */
[----:B------:R-:W-:Y:S01]  /*26dd0*/  ISETP.GT.AND P2, PT, R0, 0x88, P2 ;  /* 0x000000880000780c */ /* 0x000fe20001744270 */
[-C--:B------:R-:W-:Y:S01]  /*26de0*/  FMUL R18, R219, R2.reuse ;  /* 0x00000002db127220 */ /* 0x080fe20000400000 */
[-C--:B------:R-:W-:Y:S01]  /*26df0*/  FMUL R19, R218, R2.reuse ;  /* 0x00000002da137220 */ /* 0x080fe20000400000 */
[----:B------:R-:W-:Y:S01]  /*26e00*/  FMUL R20, R217, R2 ;  /* 0x00000002d9147220 */ /* 0x000fe20000400000 */
[----:B------:R-:W-:Y:S02]  /*26e10*/  F2FP.F16.F32.PACK_AB R12, RZ, R12 ;  /* 0x0000000cff0c723e */ /* 0x000fe400000000ff */
[----:B------:R-:W-:-:S02]  /*26e20*/  F2FP.F16.F32.PACK_AB R15, RZ, R15 ;  /* 0x0000000fff0f723e */ /* 0x000fc400000000ff */
[----:B------:R-:W-:Y:S02]  /*26e30*/  F2FP.F16.F32.PACK_AB R18, RZ, R18 ;  /* 0x00000012ff12723e */ /* 0x000fe400000000ff */
[----:B------:R-:W-:Y:S02]  /*26e40*/  F2FP.F16.F32.PACK_AB R19, RZ, R19 ;  /* 0x00000013ff13723e */ /* 0x000fe400000000ff */
[----:B------:R-:W-:Y:S02]  /*26e50*/  F2FP.F16.F32.PACK_AB R20, RZ, R20 ;  /* 0x00000014ff14723e */ /* 0x000fe400000000ff */
[C---:B------:R-:W-:Y:S01]  /*26e60*/  ISETP.GT.AND P5, PT, R3.reuse, 0xc0, PT ;  /* 0x000000c00300780c */ /* 0x040fe20003fa4270 */
[----:B------:R-:W-:Y:S01]  /*26e70*/  @P3 STG.E.U16 desc[UR36][R10.64+0x162], R12 ;  /* 0x0001620c0a003986 */ /* 0x000fe2000c101524 */
[----:B------:R-:W-:-:S03]  /*26e80*/  ISETP.GT.AND P6, PT, R3, 0xc1, PT ;  /* 0x000000c10300780c */ /* 0x000fc60003fc4270 */
[----:B------:R-:W-:Y:S01]  /*26e90*/  @P4 STG.E.U16 desc[UR36][R8.64+0x170], R15 ;  /* 0x0001700f08004986 */ /* 0x000fe2000c101524 */
[----:B------:R-:W-:-:S03]  /*26ea0*/  ISETP.GT.AND P3, PT, R0, RZ, P6 ;  /* 0x000000ff0000720c */ /* 0x000fc60003764270 */
[----:B------:R-:W-:Y:S01]  /*26eb0*/  @P1 STG.E.U16 desc[UR36][R8.64+0x172], R18 ;  /* 0x0001721208001986 */ /* 0x000fe2000c101524 */
[----:B------:R-:W-:-:S03]  /*26ec0*/  ISETP.GT.AND P1, PT, R0, RZ, P5 ;  /* 0x000000ff0000720c */ /* 0x000fc60002f24270 */
[----:B------:R-:W-:Y:S01]  /*26ed0*/  @P0 STG.E.U16 desc[UR36][R10.64+0x170], R19 ;  /* 0x000170130a000986 */ /* 0x000fe2000c101524 */
[----:B------:R-:W-:-:S03]  /*26ee0*/  ISETP.GT.AND P0, PT, R0, 0x8, P6 ;  /* 0x000000080000780c */ /* 0x000fc60003704270 */
[----:B------:R0:W-:Y:S01]  /*26ef0*/  @P2 STG.E.U16 desc[UR36][R10.64+0x172], R20 ;  /* 0x000172140a002986 */ /* 0x0001e2000c101524 */
[C---:B------:R-:W-:Y:S02]  /*26f00*/  ISETP.GT.AND P2, PT, R0.reuse, 0x8, P5 ;  /* 0x000000080000780c */ /* 0x040fe40002f44270 */
[C---:B------:R-:W-:Y:S02]  /*26f10*/  ISETP.GT.AND P5, PT, R3.reuse, 0xc8, PT ;  /* 0x000000c80300780c */ /* 0x040fe40003fa4270 */
[----:B------:R-:W-:Y:S01]  /*26f20*/  ISETP.GT.AND P4, PT, R3, 0xc9, PT ;  /* 0x000000c90300780c */ /* 0x000fe20003f84270 */
[----:B------:R-:W-:Y:S01]  /*26f30*/  @P1 STG.E.U16 desc[UR36][R4.64+0x180], R120 ;  /* 0x0001807804001986 */ /* 0x000fe2000c101524 */
[----:B------:R-:W-:-:S03]  /*26f40*/  ISETP.GT.AND P1, PT, R0, RZ, P5 ;  /* 0x000000ff0000720c */ /* 0x000fc60002f24270 */
[----:B------:R-:W-:Y:S04]  /*26f50*/  @P3 STG.E.U16 desc[UR36][R4.64+0x182], R121 ;  /* 0x0001827904003986 */ /* 0x000fe8000c101524 */
[----:B------:R-:W-:Y:S04]  /*26f60*/  @P2 STG.E.U16 desc[UR36][R6.64+0x180], R122 ;  /* 0x0001807a06002986 */ /* 0x000fe8000c101524 */
[----:B------:R-:W-:Y:S01]  /*26f70*/  @P0 STG.E.U16 desc[UR36][R6.64+0x182], R123 ;  /* 0x0001827b06000986 */ /* 0x000fe2000c101524 */
[----:B------:R-:W-:-:S03]  /*26f80*/  ISETP.GT.AND P0, PT, R0, RZ, P4 ;  /* 0x000000ff0000720c */ /* 0x000fc60002704270 */
[----:B------:R-:W-:Y:S01]  /*26f90*/  @P1 STG.E.U16 desc[UR36][R4.64+0x190], R124 ;  /* 0x0001907c04001986 */ /* 0x000fe2000c101524 */
[----:B------:R-:W-:-:S09]  /*26fa0*/  ISETP.GT.AND P1, PT, R0, 0x8, P5 ;  /* 0x000000080000780c */ /* 0x000fd20002f24270 */
[----:B------:R-:W-:Y:S01]  /*26fb0*/  @P0 STG.E.U16 desc[UR36][R4.64+0x192], R125 ;  /* 0x0001927d04000986 */ /* 0x000fe2000c101524 */
[----:B------:R-:W-:Y:S02]  /*26fc0*/  ISETP.GT.AND P0, PT, R0, 0x8, P4 ;  /* 0x000000080000780c */ /* 0x000fe40002704270 */
[----:B------:R-:W-:Y:S01]  /*26fd0*/  ISETP.GT.AND P3, PT, R3, 0xd0, PT ;  /* 0x000000d00300780c */ /* 0x000fe20003f64270 */
[----:B------:R-:W-:Y:S01]  /*26fe0*/  @P1 STG.E.U16 desc[UR36][R6.64+0x190], R126 ;  /* 0x0001907e06001986 */ /* 0x000fe2000c101524 */
[----:B------:R-:W-:-:S09]  /*26ff0*/  F2FP.F16.F32.PACK_AB R128, RZ, R128 ;  /* 0x00000080ff80723e */ /* 0x000fd200000000ff */
[----:B------:R-:W-:Y:S01]  /*27000*/  @P0 STG.E.U16 desc[UR36][R6.64+0x192], R127 ;  /* 0x0001927f06000986 */ /* 0x000fe2000c101524 */
[----:B------:R-:W-:Y:S02]  /*27010*/  ISETP.GT.AND P0, PT, R0, RZ, P3 ;  /* 0x000000ff0000720c */ /* 0x000fe40001f04270 */
[----:B------:R-:W-:Y:S01]  /*27020*/  ISETP.GT.AND P2, PT, R3, 0xd1, PT ;  /* 0x000000d10300780c */ /* 0x000fe20003f44270 */
[----:B------:R-:W-:-:S10]  /*27030*/  FMUL R129, R129, R2 ;  /* 0x0000000281817220 */ /* 0x000fd40000400000 */
[----:B------:R-:W-:Y:S01]  /*27040*/  @P0 STG.E.U16 desc[UR36][R4.64+0x1a0], R128 ;  /* 0x0001a08004000986 */ /* 0x000fe2000c101524 */
[----:B0-----:R-:W-:-:S05]  /*27050*/  IADD3 R10, P0, R13, R8, RZ ;  /* 0x000000080d0a7210 */ /* 0x001fca0007f1e0ff */
[----:B------:R-:W-:Y:S01]  /*27060*/  IMAD.X R11, R14, 0x1, R9, P0 ;  /* 0x000000010e0b7824 */ /* 0x000fe200000e0609 */
[----:B------:R-:W-:Y:S02]  /*27070*/  ISETP.GT.AND P0, PT, R0, RZ, P2 ;  /* 0x000000ff0000720c */ /* 0x000fe40001704270 */
[----:B------:R-:W-:Y:S01]  /*27080*/  F2FP.F16.F32.PACK_AB R129, RZ, R129 ;  /* 0x00000081ff81723e */ /* 0x000fe200000000ff */
[----:B------:R-:W-:-:S10]  /*27090*/  FMUL R130, R130, R2 ;  /* 0x0000000282827220 */ /* 0x000fd40000400000 */
[----:B------:R-:W-:Y:S01]  /*270a0*/  @P0 STG.E.U16 desc[UR36][R4.64+0x1a2], R129 ;  /* 0x0001a28104000986 */ /* 0x000fe2000c101524 */
[----:B------:R-:W-:Y:S02]  /*270b0*/  ISETP.GT.AND P0, PT, R0, 0x8, P3 ;  /* 0x000000080000780c */ /* 0x000fe40001f04270 */
[----:B------:R-:W-:Y:S01]  /*270c0*/  F2FP.F16.F32.PACK_AB R130, RZ, R130 ;  /* 0x00000082ff82723e */ /* 0x000fe200000000ff */
[----:B------:R-:W-:-:S10]  /*270d0*/  FMUL R131, R131, R2 ;  /* 0x0000000283837220 */ /* 0x000fd40000400000 */
[----:B------:R-:W-:Y:S01]  /*270e0*/  @P0 STG.E.U16 desc[UR36][R6.64+0x1a0], R130 ;  /* 0x0001a08206000986 */ /* 0x000fe2000c101524 */
[----:B------:R-:W-:Y:S02]  /*270f0*/  ISETP.GT.AND P0, PT, R0, 0x8, P2 ;  /* 0x000000080000780c */ /* 0x000fe40001704270 */
[----:B------:R-:W-:Y:S02]  /*27100*/  F2FP.F16.F32.PACK_AB R131, RZ, R131 ;  /* 0x00000083ff83723e */ /* 0x000fe400000000ff */
[----:B------:R-:W-:Y:S01]  /*27110*/  ISETP.GT.AND P2, PT, R3, 0xd8, PT ;  /* 0x000000d80300780c */ /* 0x000fe20003f44270 */
[----:B------:R-:W-:-:S08]  /*27120*/  FMUL R132, R132, R2 ;  /* 0x0000000284847220 */ /* 0x000fd00000400000 */
[----:B------:R-:W-:Y:S01]  /*27130*/  @P0 STG.E.U16 desc[UR36][R6.64+0x1a2], R131 ;  /* 0x0001a28306000986 */ /* 0x000fe2000c101524 */
[----:B------:R-:W-:Y:S02]  /*27140*/  ISETP.GT.AND P0, PT, R0, RZ, P2 ;  /* 0x000000ff0000720c */ /* 0x000fe40001704270 */
[----:B------:R-:W-:Y:S02]  /*27150*/  F2FP.F16.F32.PACK_AB R132, RZ, R132 ;  /* 0x00000084ff84723e */ /* 0x000fe400000000ff */
[----:B------:R-:W-:Y:S01]  /*27160*/  ISETP.GT.AND P1, PT, R3, 0xd9, PT ;  /* 0x000000d90300780c */ /* 0x000fe20003f24270 */
[----:B------:R-:W-:-:S08]  /*27170*/  FMUL R133, R133, R2 ;  /* 0x0000000285857220 */ /* 0x000fd00000400000 */
[----:B------:R-:W-:Y:S01]  /*27180*/  @P0 STG.E.U16 desc[UR36][R4.64+0x1b0], R132 ;  /* 0x0001b08404000986 */ /* 0x000fe2000c101524 */
        /* <DEDUP_REMOVED lines=333> */
[----:B------:R-:W-:Y:S01]  /*28660*/  F2FP.F16.F32.PACK_AB R207, RZ, R207 ;  /* 0x000000cfffcf723e */ /* 0x000fe200000000ff */
[----:B------:R-:W-:-:S10]  /*28670*/  FMUL R208, R208, R2 ;  /* 0x00000002d0d07220 */ /* 0x000fd40000400000 */
[----:B------:R-:W-:Y:S01]  /*28680*/  @P0 STG.E.U16 desc[UR36][R6.64+0x2d2], R207 ;  /* 0x0002d2cf06000986 */ /* 0x000fe2000c101524 */
[----:B------:R-:W-:-:S04]  /*28690*/  ISETP.GT.AND P0, PT, R3, 0x170, PT ;  /* 0x000001700300780c */ /* 0x000fc80003f04270 */
        /* <DEDUP_REMOVED lines=22> */
[----:B------:R-:W-:-:S04]  /*28800*/  ISETP.GT.AND P1, PT, R3, 0x179, PT ;  /* 0x000001790300780c */ /* 0x000fc80003f24270 */
[----:B------:R-:W-:Y:S02]  /*28810*/  ISETP.GT.AND P6, PT, R0, RZ, P1 ;  /* 0x000000ff0000720c */ /* 0x000fe40000fc4270 */
[----:B------:R-:W-:Y:S01]  /*28820*/  F2FP.F16.F32.PACK_AB R213, RZ, R213 ;  /* 0x000000d5ffd5723e */ /* 0x000fe200000000ff */
[----:B------:R-:W-:-:S10]  /*28830*/  FMUL R214, R214, R2 ;  /* 0x00000002d6d67220 */ /* 0x000fd40000400000 */
[----:B------:R0:W-:Y:S01]  /*28840*/  @P6 STG.E.U16 desc[UR36][R4.64+0x2f2], R213 ;  /* 0x0002f2d504006986 */ /* 0x0001e2000c101524 */
[----:B------:R-:W-:Y:S02]  /*28850*/  ISETP.GT.AND P6, PT, R0, 0x8, P2 ;  /* 0x000000080000780c */ /* 0x000fe400017c4270 */
[----:B------:R-:W-:Y:S01]  /*28860*/  F2FP.F16.F32.PACK_AB R214, RZ, R214 ;  /* 0x000000d6ffd6723e */ /* 0x000fe200000000ff */
[----:B------:R-:W-:-:S10]  /*28870*/  FMUL R215, R215, R2 ;  /* 0x00000002d7d77220 */ /* 0x000fd40000400000 */
[----:B0-----:R-:W-:Y:S02]  /*28880*/  @P6 IMAD.MOV.U32 R4, RZ, RZ, R6 ;  /* 0x000000ffff046224 */ /* 0x001fe400078e0006 */
[----:B------:R-:W-:-:S05]  /*28890*/  @P6 IMAD.MOV.U32 R5, RZ, RZ, R7 ;  /* 0x000000ffff056224 */ /* 0x000fca00078e0007 */
[----:B------:R0:W-:Y:S01]  /*288a0*/  @P6 STG.E.U16 desc[UR36][R4.64+0x2f0], R214 ;  /* 0x0002f0d604006986 */ /* 0x0001e2000c101524 */
[----:B------:R-:W-:Y:S02]  /*288b0*/  ISETP.GT.AND P6, PT, R0, 0x8, P1 ;  /* 0x000000080000780c */ /* 0x000fe40000fc4270 */
[----:B------:R-:W-:Y:S01]  /*288c0*/  F2FP.F16.F32.PACK_AB R215, RZ, R215 ;  /* 0x000000d7ffd7723e */ /* 0x000fe200000000ff */
[----:B------:R-:W-:-:S10]  /*288d0*/  FMUL R24, R24, R2 ;  /* 0x0000000218187220 */ /* 0x000fd40000400000 */
[----:B------:R0:W-:Y:S01]  /*288e0*/  @P6 STG.E.U16 desc[UR36][R6.64+0x2f2], R215 ;  /* 0x0002f2d706006986 */ /* 0x0001e2000c101524 */
[----:B------:R-:W-:-:S04]  /*288f0*/  ISETP.GT.AND P6, PT, R3, 0xc0, PT ;  /* 0x000000c00300780c */ /* 0x000fc80003fc4270 */
        /* <DEDUP_REMOVED lines=419> */
[C---:B------:R-:W-:Y:S02]  /*2a330*/  ISETP.GT.AND P6, PT, R0.reuse, 0x80, P5 ;  /* 0x000000800000780c */ /* 0x040fe40002fc4270 */
[----:B------:R-:W-:Y:S02]  /*2a340*/  F2FP.F16.F32.PACK_AB R108, RZ, R108 ;  /* 0x0000006cff6c723e */ /* 0x000fe400000000ff */
[----:B------:R-:W-:Y:S01]  /*2a350*/  ISETP.GT.AND P5, PT, R0, 0x88, P5 ;  /* 0x000000880000780c */ /* 0x000fe20002fa4270 */
[-C--:B------:R-:W-:Y:S01]  /*2a360*/  FMUL R109, R109, R2.reuse ;  /* 0x000000026d6d7220 */ /* 0x080fe20000400000 */
[-C--:B------:R-:W-:Y:S01]  /*2a370*/  FMUL R110, R110, R2.reuse ;  /* 0x000000026e6e7220 */ /* 0x080fe20000400000 */
[----:B------:R-:W-:-:S06]  /*2a380*/  FMUL R111, R111, R2 ;  /* 0x000000026f6f7220 */ /* 0x000fcc0000400000 */
[----:B------:R0:W-:Y:S01]  /*2a390*/  @P6 STG.E.U16 desc[UR36][R8.64+0x2d0], R108 ;  /* 0x0002d06c08006986 */ /* 0x0001e2000c101524 */
[C---:B------:R-:W-:Y:S02]  /*2a3a0*/  ISETP.GT.AND P6, PT, R0.reuse, 0x80, P4 ;  /* 0x000000800000780c */ /* 0x040fe400027c4270 */
[----:B------:R-:W-:Y:S02]  /*2a3b0*/  ISETP.GT.AND P4, PT, R0, 0x88, P4 ;  /* 0x000000880000780c */ /* 0x000fe40002784270 */
[----:B------:R-:W-:Y:S02]  /*2a3c0*/  F2FP.F16.F32.PACK_AB R109, RZ, R109 ;  /* 0x0000006dff6d723e */ /* 0x000fe400000000ff */
[----:B------:R-:W-:Y:S02]  /*2a3d0*/  F2FP.F16.F32.PACK_AB R110, RZ, R110 ;  /* 0x0000006eff6e723e */ /* 0x000fe400000000ff */
[----:B------:R-:W-:-:S05]  /*2a3e0*/  F2FP.F16.F32.PACK_AB R111, RZ, R111 ;  /* 0x0000006fff6f723e */ /* 0x000fca00000000ff */
[----:B------:R0:W-:Y:S04]  /*2a3f0*/  @P6 STG.E.U16 desc[UR36][R8.64+0x2d2], R109 ;  /* 0x0002d26d08006986 */ /* 0x0001e8000c101524 */
[----:B------:R0:W-:Y:S01]  /*2a400*/  @P5 STG.E.U16 desc[UR36][R10.64+0x2d0], R110 ;  /* 0x0002d06e0a005986 */ /* 0x0001e2000c101524 */
[----:B------:R-:W-:-:S03]  /*2a410*/  ISETP.GT.AND P5, PT, R0, 0x80, P0 ;  /* 0x000000800000780c */ /* 0x000fc600007a4270 */
[----:B------:R0:W-:Y:S01]  /*2a420*/  @P4 STG.E.U16 desc[UR36][R10.64+0x2d2], R111 ;  /* 0x0002d26f0a004986 */ /* 0x0001e2000c101524 */
[----:B------:R-:W-:Y:S01]  /*2a430*/  ISETP.GT.AND P4, PT, R0, 0x80, P3 ;  /* 0x000000800000780c */ /* 0x000fe20001f84270 */
[-C--:B------:R-:W-:Y:S01]  /*2a440*/  FMUL R112, R112, R2.reuse ;  /* 0x0000000270707220 */ /* 0x080fe20000400000 */
[----:B------:R-:W-:-:S04]  /*2a450*/  FMUL R113, R113, R2 ;  /* 0x0000000271717220 */ /* 0x000fc80000400000 */
[----:B------:R-:W-:Y:S02]  /*2a460*/  F2FP.F16.F32.PACK_AB R112, RZ, R112 ;  /* 0x00000070ff70723e */ /* 0x000fe400000000ff */
[----:B------:R-:W-:Y:S02]  /*2a470*/  F2FP.F16.F32.PACK_AB R113, RZ, R113 ;  /* 0x00000071ff71723e */ /* 0x000fe400000000ff */
[C---:B------:R-:W-:Y:S01]  /*2a480*/  ISETP.GT.AND P0, PT, R0.reuse, 0x88, P0 ;  /* 0x000000880000780c */ /* 0x040fe20000704270 */
[----:B------:R0:W-:Y:S01]  /*2a490*/  @P5 STG.E.U16 desc[UR36][R8.64+0x2e0], R112 ;  /* 0x0002e07008005986 */ /* 0x0001e2000c101524 */
[C---:B------:R-:W-:Y:S02]  /*2a4a0*/  ISETP.GT.AND P3, PT, R0.reuse, 0x88, P3 ;  /* 0x000000880000780c */ /* 0x040fe40001f64270 */
[C---:B------:R-:W-:Y:S01]  /*2a4b0*/  ISETP.GT.AND P5, PT, R0.reuse, 0x80, P2 ;  /* 0x000000800000780c */ /* 0x040fe200017a4270 */
[----:B------:R0:W-:Y:S01]  /*2a4c0*/  @P4 STG.E.U16 desc[UR36][R8.64+0x2e2], R113 ;  /* 0x0002e27108004986 */ /* 0x0001e2000c101524 */
[----:B------:R-:W-:Y:S01]  /*2a4d0*/  ISETP.GT.AND P4, PT, R0, 0x80, P1 ;  /* 0x000000800000780c */ /* 0x000fe20000f84270 */
[-C--:B------:R-:W-:Y:S01]  /*2a4e0*/  FMUL R114, R114, R2.reuse ;  /* 0x0000000272727220 */ /* 0x080fe20000400000 */
[C---:B------:R-:W-:Y:S01]  /*2a4f0*/  ISETP.GT.AND P2, PT, R0.reuse, 0x88, P2 ;  /* 0x000000880000780c */ /* 0x040fe20001744270 */
[-C--:B------:R-:W-:Y:S01]  /*2a500*/  FMUL R115, R115, R2.reuse ;  /* 0x0000000273737220 */ /* 0x080fe20000400000 */
[----:B------:R-:W-:Y:S01]  /*2a510*/  ISETP.GT.AND P1, PT, R0, 0x88, P1 ;  /* 0x000000880000780c */ /* 0x000fe20000f24270 */
[-C--:B------:R-:W-:Y:S01]  /*2a520*/  FMUL R116, R116, R2.reuse ;  /* 0x0000000274747220 */ /* 0x080fe20000400000 */
[-C--:B------:R-:W-:Y:S01]  /*2a530*/  FMUL R117, R117, R2.reuse ;  /* 0x0000000275757220 */ /* 0x080fe20000400000 */
[-C--:B------:R-:W-:Y:S01]  /*2a540*/  FMUL R118, R118, R2.reuse ;  /* 0x0000000276767220 */ /* 0x080fe20000400000 */
[----:B------:R-:W-:Y:S01]  /*2a550*/  FMUL R119, R119, R2 ;  /* 0x0000000277777220 */ /* 0x000fe20000400000 */
[----:B------:R-:W-:-:S02]  /*2a560*/  F2FP.F16.F32.PACK_AB R114, RZ, R114 ;  /* 0x00000072ff72723e */ /* 0x000fc400000000ff */
[----:B------:R-:W-:Y:S02]  /*2a570*/  F2FP.F16.F32.PACK_AB R115, RZ, R115 ;  /* 0x00000073ff73723e */ /* 0x000fe400000000ff */
[----:B------:R-:W-:Y:S02]  /*2a580*/  F2FP.F16.F32.PACK_AB R116, RZ, R116 ;  /* 0x00000074ff74723e */ /* 0x000fe400000000ff */
[----:B------:R-:W-:Y:S02]  /*2a590*/  F2FP.F16.F32.PACK_AB R117, RZ, R117 ;  /* 0x00000075ff75723e */ /* 0x000fe400000000ff */
[----:B------:R-:W-:Y:S02]  /*2a5a0*/  F2FP.F16.F32.PACK_AB R118, RZ, R118 ;  /* 0x00000076ff76723e */ /* 0x000fe400000000ff */
[----:B------:R-:W-:Y:S01]  /*2a5b0*/  F2FP.F16.F32.PACK_AB R119, RZ, R119 ;  /* 0x00000077ff77723e */ /* 0x000fe200000000ff */
[----:B------:R0:W-:Y:S04]  /*2a5c0*/  @P0 STG.E.U16 desc[UR36][R10.64+0x2e0], R114 ;  /* 0x0002e0720a000986 */ /* 0x0001e8000c101524 */
[----:B------:R0:W-:Y:S04]  /*2a5d0*/  @P3 STG.E.U16 desc[UR36][R10.64+0x2e2], R115 ;  /* 0x0002e2730a003986 */ /* 0x0001e8000c101524 */
[----:B------:R0:W-:Y:S04]  /*2a5e0*/  @P5 STG.E.U16 desc[UR36][R8.64+0x2f0], R116 ;  /* 0x0002f07408005986 */ /* 0x0001e8000c101524 */
[----:B------:R0:W-:Y:S04]  /*2a5f0*/  @P4 STG.E.U16 desc[UR36][R8.64+0x2f2], R117 ;  /* 0x0002f27508004986 */ /* 0x0001e8000c101524 */
[----:B------:R0:W-:Y:S04]  /*2a600*/  @P2 STG.E.U16 desc[UR36][R10.64+0x2f0], R118 ;  /* 0x0002f0760a002986 */ /* 0x0001e8000c101524 */
[----:B------:R0:W-:Y:S02]  /*2a610*/  @P1 STG.E.U16 desc[UR36][R10.64+0x2f2], R119 ;  /* 0x0002f2770a001986 */ /* 0x0001e4000c101524 */
.L_x_792:
[----:B------:R-:W-:Y:S05]  /*2a620*/  BSYNC B0 ;  /* 0x0000000000007941 */ /* 0x000fea0003800000 */
.L_x_28:
[----:B0-----:R-:W2:Y:S04]  /*2a630*/  LDL.LU R5, [R1+0x304] ;  /* 0x0003040001057983 */ /* 0x001ea80000300800 */
[----:B------:R-:W2:Y:S01]  /*2a640*/  LDL.LU R4, [R1+0x308] ;  /* 0x0003080001047983 */ /* 0x000ea20000300800 */
[----:B------:R-:W-:Y:S01]  /*2a650*/  ULDC UR4, c[0x0][0xc] ;  /* 0x0000030000047ab9 */ /* 0x000fe20000000800 */
[----:B------:R-:W-:Y:S01]  /*2a660*/  ULDC UR5, c[0x0][0x10] ;  /* 0x0000040000057ab9 */ /* 0x000fe20000000800 */
[----:B------:R-:W2:Y:S01]  /*2a670*/  LDC R3, c[0x0][0x14] ;  /* 0x00000500ff037b82 */ /* 0x000ea20000000800 */
[----:B------:R-:W-:Y:S01]  /*2a680*/  UIMAD.WIDE.U32 UR4, UR4, UR5, URZ ;  /* 0x00000005040472a5 */ /* 0x000fe2000f8e003f */
[----:B------:R-:W-:Y:S01]  /*2a690*/  PRMT R0, RZ, 0x7610, R0 ;  /* 0x00007610ff007816 */ /* 0x000fe20000000000 */
[----:B------:R-:W-:-:S02]  /*2a6a0*/  IMAD.MOV.U32 R19, RZ, RZ, -0x1 ;  /* 0xffffffffff137424 */ /* 0x000fc400078e00ff */
[----:B------:R-:W-:Y:S02]  /*2a6b0*/  IMAD.MOV.U32 R23, RZ, RZ, -0x1 ;  /* 0xffffffffff177424 */ /* 0x000fe400078e00ff */
[----:B--2---:R-:W-:-:S04]  /*2a6c0*/  IMAD.WIDE.U32 R4, R3, UR4, R4 ;  /* 0x0000000403047c25 */ /* 0x004fc8000f8e0004 */
[----:B------:R-:W-:Y:S01]  /*2a6d0*/  IMAD R3, R3, UR5, RZ ;  /* 0x0000000503037c24 */ /* 0x000fe2000f8e02ff */
[----:B------:R-:W-:Y:S01]  /*2a6e0*/  ULDC.64 UR4, c[0x0][0x650] ;  /* 0x0001940000047ab9 */ /* 0x000fe20000000a00 */
[----:B------:R-:W-:Y:S01]  /*2a6f0*/  IMAD.MOV.U32 R25, RZ, RZ, R4 ;  /* 0x000000ffff197224 */ /* 0x000fe200078e0004 */
[----:B------:R-:W-:Y:S02]  /*2a700*/  ISETP.GE.U32.AND P0, PT, R4, UR4, PT ;  /* 0x0000000404007c0c */ /* 0x000fe4000bf06070 */
[----:B------:R-:W-:-:S04]  /*2a710*/  IADD3 R28, R5, R3, RZ ;  /* 0x00000003051c7210 */ /* 0x000fc80007ffe0ff */
[----:B------:R-:W-:Y:S01]  /*2a720*/  ISETP.GE.U32.AND.EX P0, PT, R28, UR5, PT, P0 ;  /* 0x000000051c007c0c */ /* 0x000fe2000bf06100 */
[----:B------:R0:W-:Y:S04]  /*2a730*/  STL [R1+0x304], R28 ;  /* 0x0003041c01007387 */ /* 0x0001e80000100800 */
[----:B------:R0:W-:Y:S08]  /*2a740*/  STL [R1+0x308], R25 ;  /* 0x0003081901007387 */ /* 0x0001f00000100800 */
[----:B------:R-:W-:Y:S05]  /*2a750*/  @P0 BRA `(.L_x_793) ;  /* 0x0000000400700947 */ /* 0x000fea0003800000 */
[----:B------:R-:W2:Y:S01]  /*2a760*/  S2R R18, SR_CTAID.X ;  /* 0x0000000000127919 */ /* 0x000ea20000002500 */
[----:B---3--:R-:W3:Y:S01]  /*2a770*/  LDC.64 R10, c[0x0][0x628] ;  /* 0x00018a00ff0a7b82 */ /* 0x008ee20000000a00 */
[----:B------:R-:W-:Y:S01]  /*2a780*/  ULDC UR4, c[0x0][0x150] ;  /* 0x0000540000047ab9 */ /* 0x000fe20000000800 */
[----:B----4-:R-:W-:Y:S01]  /*2a790*/  IMAD.MOV.U32 R8, RZ, RZ, R25 ;  /* 0x000000ffff087224 */ /* 0x010fe200078e0019 */
[----:B------:R-:W4:Y:S01]  /*2a7a0*/  S2R R20, SR_CTAID.Y ;  /* 0x0000000000147919 */ /* 0x000f220000002600 */
[----:B------:R-:W-:-:S04]  /*2a7b0*/  IMAD.MOV.U32 R9, RZ, RZ, R28 ;  /* 0x000000ffff097224 */ /* 0x000fc800078e001c */
[----:B------:R-:W0:Y:S08]  /*2a7c0*/  LDC R21, c[0x0][0x144] ;  /* 0x00005100ff157b82 */ /* 0x000e300000000800 */
[----:B-1----:R-:W1:Y:S08]  /*2a7d0*/  LDC R12, c[0x0][0x630] ;  /* 0x00018c00ff0c7b82 */ /* 0x002e700000000800 */
[----:B------:R-:W0:Y:S01]  /*2a7e0*/  LDC.64 R14, c[0x0][0x620] ;  /* 0x00018800ff0e7b82 */ /* 0x000e220000000a00 */
[----:B---3--:R-:W-:-:S04]  /*2a7f0*/  ISETP.NE.U32.AND P0, PT, R10, RZ, PT ;  /* 0x000000ff0a00720c */ /* 0x008fc80003f05070 */
[----:B------:R-:W-:Y:S02]  /*2a800*/  ISETP.NE.AND.EX P0, PT, R11, RZ, PT, P0 ;  /* 0x000000ff0b00720c */ /* 0x000fe40003f05300 */
[----:B--2---:R-:W-:-:S05]  /*2a810*/  I2FP.F32.U32 R0, R18 ;  /* 0x0000001200007245 */ /* 0x004fca0000201000 */
[----:B------:R-:W-:-:S04]  /*2a820*/  FMUL R0, R0, UR4 ;  /* 0x0000000400007c20 */ /* 0x000fc80008400000 */
[----:B------:R2:W3:Y:S02]  /*2a830*/  F2I.U32.TRUNC.NTZ R19, R0 ;  /* 0x0000000000137305 */ /* 0x0004e4000020f000 */
[----:B-1--4-:R-:W-:Y:S05]  /*2a840*/  @!P0 BRA `(.L_x_794) ;  /* 0x0000000000288947 */ /* 0x012fea0003800000 */
[----:B--2---:R-:W1:Y:S02]  /*2a850*/  LDC R0, c[0x0][0x634] ;  /* 0x00018d00ff007b82 */ /* 0x004e640000000800 */
[----:B-1----:R-:W-:-:S04]  /*2a860*/  IADD3 R3, P0, R25, R0, RZ ;  /* 0x0000000019037210 */ /* 0x002fc80007f1e0ff */
[----:B------:R-:W-:-:S05]  /*2a870*/  IADD3.X R13, RZ, R28, RZ, P0, !PT ;  /* 0x0000001cff0d7210 */ /* 0x000fca00007fe4ff */
[----:B------:R-:W-:-:S04]  /*2a880*/  IMAD.WIDE.U32 R4, R13, R10, RZ ;  /* 0x0000000a0d047225 */ /* 0x000fc800078e00ff */
[----:B------:R-:W-:-:S04]  /*2a890*/  IMAD.WIDE.U32 R6, P0, R3, R11, R4 ;  /* 0x0000000b03067225 */ /* 0x000fc80007800004 */
[----:B------:R-:W-:-:S04]  /*2a8a0*/  IMAD.WIDE.U32 R4, R3, R10, RZ ;  /* 0x0000000a03047225 */ /* 0x000fc800078e00ff */
[----:B------:R-:W-:Y:S01]  /*2a8b0*/  IMAD.X R9, RZ, RZ, RZ, P0 ;  /* 0x000000ffff097224 */ /* 0x000fe200000e06ff */
[----:B------:R-:W-:Y:S01]  /*2a8c0*/  IADD3 RZ, P0, R5, R6, RZ ;  /* 0x0000000605ff7210 */ /* 0x000fe20007f1e0ff */
[----:B------:R-:W-:-:S04]  /*2a8d0*/  IMAD.MOV.U32 R8, RZ, RZ, R7 ;  /* 0x000000ffff087224 */ /* 0x000fc800078e0007 */
[----:B------:R-:W-:-:S08]  /*2a8e0*/  IMAD.WIDE.U32.X R8, R13, R11, R8, P0 ;  /* 0x0000000b0d087225 */ /* 0x000fd000000e0408 */
.L_x_794:
[-CC-:B------:R-:W-:Y:S01]  /*2a8f0*/  SHF.R.U64 R23, R8, R12.reuse, R9.reuse ;  /* 0x0000000c08177219 */ /* 0x180fe20000001209 */
[----:B------:R-:W1:Y:S01]  /*2a900*/  LDC.64 R26, c[0x0][0x640] ;  /* 0x00019000ff1a7b82 */ /* 0x000e620000000a00 */
[----:B--2---:R-:W-:Y:S01]  /*2a910*/  SHF.R.U32.HI R0, RZ, R12, R9 ;  /* 0x0000000cff007219 */ /* 0x004fe20000011609 */
[----:B------:R-:W-:Y:S01]  /*2a920*/  IMAD.MOV.U32 R4, RZ, RZ, R25 ;  /* 0x000000ffff047224 */ /* 0x000fe200078e0019 */
[----:B------:R-:W-:Y:S01]  /*2a930*/  IADD3 R3, P0, RZ, -R23, RZ ;  /* 0x80000017ff037210 */ /* 0x000fe20007f1e0ff */
[----:B---3--:R-:W-:Y:S01]  /*2a940*/  IMAD.MOV R19, RZ, RZ, -R19 ;  /* 0x000000ffff137224 */ /* 0x008fe200078e0a13 */
[----:B------:R-:W-:Y:S01]  /*2a950*/  ULDC UR4, c[0x0][0x154] ;  /* 0x0000550000047ab9 */ /* 0x000fe20000000800 */
[----:B------:R-:W-:Y:S02]  /*2a960*/  IMAD.MOV.U32 R7, RZ, RZ, 0x1 ;  /* 0x00000001ff077424 */ /* 0x000fe400078e00ff */
[----:B------:R-:W2:Y:S01]  /*2a970*/  LDC R6, c[0x0][0x618] ;  /* 0x00018600ff067b82 */ /* 0x000ea20000000800 */
[----:B------:R-:W-:-:S02]  /*2a980*/  IMAD.X R5, RZ, RZ, ~R0, P0 ;  /* 0x000000ffff057224 */ /* 0x000fc400000e0e00 */
[----:B0-----:R-:W-:Y:S02]  /*2a990*/  IMAD R19, R21, R19, R18 ;  /* 0x0000001315137224 */ /* 0x001fe400078e0212 */
[----:B------:R-:W-:Y:S01]  /*2a9a0*/  IMAD R0, R5, R14, RZ ;  /* 0x0000000e05007224 */ /* 0x000fe200078e02ff */
[----:B------:R-:W-:Y:S02]  /*2a9b0*/  MOV R5, R28 ;  /* 0x0000001c00057202 */ /* 0x000fe40000000f00 */
[----:B------:R-:W0:Y:S01]  /*2a9c0*/  LDC R8, c[0x0][0x608] ;  /* 0x00018200ff087b82 */ /* 0x000e220000000800 */
[----:B------:R-:W-:-:S04]  /*2a9d0*/  IMAD.WIDE.U32 R4, R3, R14, R4 ;  /* 0x0000000e03047225 */ /* 0x000fc800078e0004 */
[----:B------:R-:W-:-:S03]  /*2a9e0*/  IMAD R3, R3, R15, R0 ;  /* 0x0000000f03037224 */ /* 0x000fc600078e0200 */
[----:B------:R-:W3:Y:S01]  /*2a9f0*/  LDC R24, c[0x0][0x658] ;  /* 0x00019600ff187b82 */ /* 0x000ee20000000800 */
[----:B------:R-:W-:Y:S01]  /*2aa00*/  I2FP.F32.U32 R0, R20 ;  /* 0x0000001400007245 */ /* 0x000fe20000201000 */
[----:B------:R-:W-:Y:S01]  /*2aa10*/  IMAD.IADD R3, R5, 0x1, R3 ;  /* 0x0000000105037824 */ /* 0x000fe200078e0203 */
[----:B-1----:R-:W-:Y:S01]  /*2aa20*/  ISETP.NE.U32.AND P0, PT, R26, RZ, PT ;  /* 0x000000ff1a00720c */ /* 0x002fe20003f05070 */
[----:B------:R-:W-:Y:S02]  /*2aa30*/  IMAD.MOV.U32 R5, RZ, RZ, -0x1 ;  /* 0xffffffffff057424 */ /* 0x000fe400078e00ff */
[----:B------:R-:W-:Y:S02]  /*2aa40*/  FMUL R0, R0, UR4 ;  /* 0x0000000400007c20 */ /* 0x000fe40008400000 */
[----:B------:R-:W1:Y:S01]  /*2aa50*/  LDC R15, c[0x0][0x148] ;  /* 0x00005200ff0f7b82 */ /* 0x000e620000000800 */
[----:B--2---:R-:W-:Y:S01]  /*2aa60*/  SHF.R.U64 R12, R4, R6, R3 ;  /* 0x00000006040c7219 */ /* 0x004fe20000001203 */
[----:B------:R2:W4:Y:S01]  /*2aa70*/  F2I.U32.TRUNC.NTZ R13, R0 ;  /* 0x00000000000d7305 */ /* 0x000522000020f000 */
[----:B------:R-:W-:-:S02]  /*2aa80*/  ISETP.NE.AND.EX P0, PT, R27, RZ, PT, P0 ;  /* 0x000000ff1b00720c */ /* 0x000fc40003f05300 */
[----:B------:R-:W-:-:S03]  /*2aa90*/  SHF.R.U32.HI R3, RZ, R6, R3 ;  /* 0x00000006ff037219 */ /* 0x000fc60000011603 */
[----:B------:R-:W1:Y:S01]  /*2aaa0*/  LDC R18, c[0x0][0x600] ;  /* 0x00018000ff127b82 */ /* 0x000e620000000800 */
[-CC-:B0-----:R-:W-:Y:S02]  /*2aab0*/  SHF.R.U64 R10, R12, R8.reuse, R3.reuse ;  /* 0x000000080c0a7219 */ /* 0x181fe40000001203 */
[----:B------:R-:W-:-:S05]  /*2aac0*/  SHF.R.U32.HI R3, RZ, R8, R3 ;  /* 0x00000008ff037219 */ /* 0x000fca0000011603 */
[----:B------:R-:W0:Y:S01]  /*2aad0*/  LDC R25, c[0x0][0x648] ;  /* 0x00019200ff197b82 */ /* 0x000e220000000800 */
[-C--:B---3--:R-:W-:Y:S02]  /*2aae0*/  SHF.L.U32 R4, R5, R24.reuse, RZ ;  /* 0x0000001805047219 */ /* 0x088fe400000006ff */
[--C-:B------:R-:W-:Y:S02]  /*2aaf0*/  SHF.R.U64 R14, R10, R24, R3.reuse ;  /* 0x000000180a0e7219 */ /* 0x100fe40000001203 */
[----:B------:R-:W-:Y:S02]  /*2ab00*/  LOP3.LUT R21, RZ, R4, RZ, 0x33, !PT ;  /* 0x00000004ff157212 */ /* 0x000fe400078e33ff */
[-C--:B------:R-:W-:Y:S01]  /*2ab10*/  SHF.R.U32.HI R5, RZ, R24.reuse, R3 ;  /* 0x00000018ff057219 */ /* 0x080fe20000011603 */
[----:B------:R-:W3:Y:S01]  /*2ab20*/  LDC R28, c[0x0][0x638] ;  /* 0x00018e00ff1c7b82 */ /* 0x000ee20000000800 */
[----:B------:R-:W-:Y:S01]  /*2ab30*/  SHF.L.U32 R234, R7, R24, RZ ;  /* 0x0000001807ea7219 */ /* 0x000fe200000006ff */
[----:B------:R-:W-:-:S06]  /*2ab40*/  IMAD.MOV.U32 R4, RZ, RZ, R14 ;  /* 0x000000ffff047224 */ /* 0x000fcc00078e000e */
[----:B------:R-:W0:Y:S01]  /*2ab50*/  LDC R29, c[0x0][0x610] ;  /* 0x00018400ff1d7b82 */ /* 0x000e220000000800 */
[----:B--2-4-:R-:W-:Y:S05]  /*2ab60*/  @!P0 BRA `(.L_x_795) ;  /* 0x0000000000288947 */ /* 0x014fea0003800000 */
[----:B------:R-:W2:Y:S02]  /*2ab70*/  LDC R3, c[0x0][0x64c] ;  /* 0x00019300ff037b82 */ /* 0x000ea40000000800 */
[----:B--2---:R-:W-:-:S05]  /*2ab80*/  IADD3 R3, P0, R14, R3, RZ ;  /* 0x000000030e037210 */ /* 0x004fca0007f1e0ff */
[----:B------:R-:W-:-:S04]  /*2ab90*/  IMAD.X R11, RZ, RZ, R5, P0 ;  /* 0x000000ffff0b7224 */ /* 0x000fc800000e0605 */
[----:B------:R-:W-:-:S04]  /*2aba0*/  IMAD.WIDE.U32 R4, R11, R26, RZ ;  /* 0x0000001a0b047225 */ /* 0x000fc800078e00ff */
[----:B------:R-:W-:-:S04]  /*2abb0*/  IMAD.WIDE.U32 R6, P0, R3, R27, R4 ;  /* 0x0000001b03067225 */ /* 0x000fc80007800004 */
[----:B------:R-:W-:Y:S01]  /*2abc0*/  IMAD.WIDE.U32 R4, R3, R26, RZ ;  /* 0x0000001a03047225 */ /* 0x000fe200078e00ff */
[----:B------:R-:W-:-:S03]  /*2abd0*/  IADD3.X R9, RZ, RZ, RZ, P0, !PT ;  /* 0x000000ffff097210 */ /* 0x000fc600007fe4ff */
[----:B------:R-:W-:Y:S01]  /*2abe0*/  IMAD.MOV.U32 R8, RZ, RZ, R7 ;  /* 0x000000ffff087224 */ /* 0x000fe200078e0007 */
[----:B------:R-:W-:-:S05]  /*2abf0*/  IADD3 RZ, P0, R5, R6, RZ ;  /* 0x0000000605ff7210 */ /* 0x000fca0007f1e0ff */
[----:B------:R-:W-:-:S08]  /*2ac00*/  IMAD.WIDE.U32.X R4, R11, R27, R8, P0 ;  /* 0x0000001b0b047225 */ /* 0x000fd000000e0408 */
.L_x_795:
[----:B------:R-:W2:Y:S01]  /*2ac10*/  LDC R3, c[0x0][0x65c] ;  /* 0x00019700ff037b82 */ /* 0x000ea20000000800 */
[----:B0-----:R-:W-:Y:S01]  /*2ac20*/  SHF.R.U64 R0, R4, R25, R5 ;  /* 0x0000001904007219 */ /* 0x001fe20000001205 */
[----:B-1----:R-:W-:Y:S01]  /*2ac30*/  VIADD R7, R18, 0xffffffff ;  /* 0xffffffff12077836 */ /* 0x002fe20000000000 */
[----:B------:R-:W-:Y:S01]  /*2ac40*/  LOP3.LUT R5, R10, R21, RZ, 0xc0, !PT ;  /* 0x000000150a057212 */ /* 0x000fe200078ec0ff */
[----:B------:R-:W-:Y:S02]  /*2ac50*/  IMAD.MOV R13, RZ, RZ, -R13 ;  /* 0x000000ffff0d7224 */ /* 0x000fe400078e0a0d */
[----:B------:R-:W-:Y:S02]  /*2ac60*/  IMAD.MOV.U32 R4, RZ, RZ, 0x1 ;  /* 0x00000001ff047424 */ /* 0x000fe400078e00ff */
[----:B------:R-:W-:Y:S01]  /*2ac70*/  IMAD R234, R234, R0, R5 ;  /* 0x00000000eaea7224 */ /* 0x000fe200078e0205 */
[----:B------:R-:W-:Y:S02]  /*2ac80*/  LOP3.LUT R5, R12, R7, RZ, 0xc0, !PT ;  /* 0x000000070c057212 */ /* 0x000fe400078ec0ff */
[----:B--2---:R-:W-:Y:S01]  /*2ac90*/  ISETP.NE.AND P0, PT, R3, 0x1, PT ;  /* 0x000000010300780c */ /* 0x004fe20003f05270 */
[----:B------:R-:W-:-:S04]  /*2aca0*/  IMAD.MOV R3, RZ, RZ, -R0 ;  /* 0x000000ffff037224 */ /* 0x000fc800078e0a00 */
[----:B---3--:R-:W-:-:S04]  /*2acb0*/  IMAD R0, R3, R28, R14 ;  /* 0x0000001c03007224 */ /* 0x008fc800078e020e */
[----:B------:R-:W-:Y:S01]  /*2acc0*/  IMAD R3, R0, R18, R5 ;  /* 0x0000001200037224 */ /* 0x000fe200078e0205 */
[----:B------:R-:W-:-:S03]  /*2acd0*/  PRMT R0, R4, 0x7610, R0 ;  /* 0x0000761004007816 */ /* 0x000fc60000000000 */
[----:B------:R-:W-:-:S04]  /*2ace0*/  @P0 IMAD R19, R15, R13, R20 ;  /* 0x0000000d0f130224 */ /* 0x000fc800078e0214 */
[----:B------:R-:W-:-:S05]  /*2acf0*/  IMAD R234, R234, R29, R19 ;  /* 0x0000001deaea7224 */ /* 0x000fca00078e0213 */
[----:B------:R-:W-:Y:S02]  /*2ad00*/  SEL R19, R3, R234, !P0 ;  /* 0x000000ea03137207 */ /* 0x000fe40004000000 */
[----:B------:R-:W-:-:S07]  /*2ad10*/  SEL R234, R234, R3, !P0 ;  /* 0x00000003eaea7207 */ /* 0x000fce0004000000 */
.L_x_793:
[----:B------:R-:W-:Y:S02]  /*2ad20*/  LOP3.LUT P0, RZ, R0, 0xff, RZ, 0xc0, !PT ;  /* 0x000000ff00ff7812 */ /* 0x000fe4000780c0ff */
[----:B------:R-:W-:-:S11]  /*2ad30*/  MOV R18, R234 ;  /* 0x000000ea00127202 */ /* 0x000fd60000000f00 */
[----:B------:R-:W-:Y:S05]  /*2ad40*/  @P0 BRA `(.L_x_796) ;  /* 0xfffffd6000900947 */ /* 0x000fea000383ffff */
[----:B------:R-:W-:Y:S05]  /*2ad50*/  EXIT ;  /* 0x000000000000794d */ /* 0x000fea0003800000 */
.L_x_3:
[----:B------:R-:W2:Y:S01]  /*2ad60*/  LDL R19, [R1+0x308] ;  /* 0x0003080001137983 */ /* 0x000ea20000100800 */
[----:B0-----:R-:W-:-:S03]  /*2ad70*/  ULDC.64 UR4, c[0x0][0x650] ;  /* 0x0001940000047ab9 */ /* 0x001fc60000000a00 */
[----:B------:R-:W3:Y:S01]  /*2ad80*/  LDL R20, [R1+0x304] ;  /* 0x0003040001147983 */ /* 0x000ee20000100800 */
[----:B------:R-:W-:Y:S01]  /*2ad90*/  PRMT R7, RZ, 0x7610, R7 ;  /* 0x00007610ff077816 */ /* 0x000fe20000000007 */
[----:B------:R-:W-:Y:S02]  /*2ada0*/  IMAD.MOV.U32 R2, RZ, RZ, -0x1 ;  /* 0xffffffffff027424 */ /* 0x000fe400078e00ff */
[----:B------:R-:W-:Y:S02]  /*2adb0*/  IMAD.MOV.U32 R3, RZ, RZ, -0x1 ;  /* 0xffffffffff037424 */ /* 0x000fe400078e00ff */
[----:B------:R-:W-:Y:S01]  /*2adc0*/  IMAD.MOV.U32 R11, RZ, RZ, -0x1 ;  /* 0xffffffffff0b7424 */ /* 0x000fe200078e00ff */
[----:B--2---:R-:W-:-:S04]  /*2add0*/  ISETP.GE.U32.AND P0, PT, R19, UR4, PT ;  /* 0x0000000413007c0c */ /* 0x004fc8000bf06070 */
[----:B---3--:R-:W-:-:S13]  /*2ade0*/  ISETP.GE.U32.AND.EX P0, PT, R20, UR5, PT, P0 ;  /* 0x0000000514007c0c */ /* 0x008fda000bf06100 */
        /* <DEDUP_REMOVED lines=10> */
[----:B0-----:R-:W-:-:S04]  /*2ae90*/  IADD3 R7, P0, R19, R2, RZ ;  /* 0x0000000213077210 */ /* 0x001fc80007f1e0ff */
        /* <DEDUP_REMOVED lines=8> */
.L_x_798:
[--C-:B------:R-:W-:Y:S01]  /*2af20*/  SHF.R.U64 R12, R10, R14, R11.reuse ;  /* 0x0000000e0a0c7219 */ /* 0x100fe2000000120b */
[----:B------:R-:W-:Y:S01]  /*2af30*/  IMAD.MOV.U32 R3, RZ, RZ, R20 ;  /* 0x000000ffff037224 */ /* 0x000fe200078e0014 */
[----:B------:R-:W-:Y:S01]  /*2af40*/  I2FP.F32.U32 R8, R4 ;  /* 0x0000000400087245 */ /* 0x000fe20000201000 */
[----:B------:R-:W0:Y:S01]  /*2af50*/  LDC R18, c[0x0][0x618] ;  /* 0x00018600ff127b82 */ /* 0x000e220000000800 */
[----:B------:R-:W-:Y:S01]  /*2af60*/  SHF.R.U32.HI R2, RZ, R14, R11 ;  /* 0x0000000eff027219 */ /* 0x000fe2000001160b */
[----:B------:R-:W-:Y:S01]  /*2af70*/  ULDC UR4, c[0x0][0x150] ;  /* 0x0000540000047ab9 */ /* 0x000fe20000000800 */
[----:B------:R-:W-:Y:S01]  /*2af80*/  IADD3 R5, P0, RZ, -R12, RZ ;  /* 0x8000000cff057210 */ /* 0x000fe20007f1e0ff */
[----:B------:R-:W-:Y:S01]  /*2af90*/  FMUL R9, R8, UR4 ;  /* 0x0000000408097c20 */ /* 0x000fe20008400000 */
[----:B------:R-:W-:-:S03]  /*2afa0*/  ULDC UR4, c[0x0][0x154] ;  /* 0x0000550000047ab9 */ /* 0x000fc60000000800 */
[----:B------:R-:W1:Y:S01]  /*2afb0*/  LDC.64 R20, c[0x0][0x640] ;  /* 0x00019000ff147b82 */ /* 0x000e620000000a00 */
[----:B------:R-:W-:Y:S01]  /*2afc0*/  IMAD.X R7, RZ, RZ, ~R2, P0 ;  /* 0x000000ffff077224 */ /* 0x000fe200000e0e02 */
[----:B------:R-:W2:Y:S01]  /*2afd0*/  F2I.U32.TRUNC.NTZ R9, R9 ;  /* 0x0000000900097305 */ /* 0x000ea2000020f000 */
[----:B------:R-:W-:Y:S02]  /*2afe0*/  IMAD.MOV.U32 R2, RZ, RZ, R19 ;  /* 0x000000ffff027224 */ /* 0x000fe400078e0013 */
[-C--:B------:R-:W-:Y:S02]  /*2aff0*/  IMAD R8, R7, R16.reuse, RZ ;  /* 0x0000001007087224 */ /* 0x080fe400078e02ff */
[C---:B------:R-:W-:Y:S01]  /*2b000*/  IMAD.WIDE.U32 R2, R5.reuse, R16, R2 ;  /* 0x0000001005027225 */ /* 0x040fe200078e0002 */
[----:B------:R-:W3:Y:S03]  /*2b010*/  LDC R11, c[0x0][0x144] ;  /* 0x00005100ff0b7b82 */ /* 0x000ee60000000800 */
[----:B------:R-:W-:-:S02]  /*2b020*/  IMAD R5, R5, R17, R8 ;  /* 0x0000001105057224 */ /* 0x000fc400078e0208 */
[----:B------:R-:W-:-:S03]  /*2b030*/  IMAD.MOV.U32 R8, RZ, RZ, -0x1 ;  /* 0xffffffffff087424 */ /* 0x000fc600078e00ff */
[----:B------:R-:W4:Y:S01]  /*2b040*/  LDC R14, c[0x0][0x608] ;  /* 0x00018200ff0e7b82 */ /* 0x000f220000000800 */
[----:B------:R-:W-:Y:S02]  /*2b050*/  IADD3 R3, R3, R5, RZ ;  /* 0x0000000503037210 */ /* 0x000fe40007ffe0ff */
[----:B------:R-:W-:Y:S02]  /*2b060*/  I2FP.F32.U32 R5, R6 ;  /* 0x0000000600057245 */ /* 0x000fe40000201000 */
[-C--:B0-----:R-:W-:Y:S01]  /*2b070*/  SHF.R.U64 R10, R2, R18.reuse, R3 ;  /* 0x00000012020a7219 */ /* 0x081fe20000001203 */
[----:B--2---:R-:W-:Y:S01]  /*2b080*/  IMAD.MOV R2, RZ, RZ, -R9 ;  /* 0x000000ffff027224 */ /* 0x004fe200078e0a09 */
[----:B------:R-:W-:Y:S01]  /*2b090*/  SHF.R.U32.HI R3, RZ, R18, R3 ;  /* 0x00000012ff037219 */ /* 0x000fe20000011603 */
[----:B------:R-:W0:Y:S01]  /*2b0a0*/  LDC R7, c[0x0][0x658] ;  /* 0x00019600ff077b82 */ /* 0x000e220000000800 */
[----:B-1----:R-:W-:Y:S01]  /*2b0b0*/  ISETP.NE.U32.AND P0, PT, R20, RZ, PT ;  /* 0x000000ff1400720c */ /* 0x002fe20003f05070 */
[----:B------:R-:W-:-:S03]  /*2b0c0*/  FMUL R5, R5, UR4 ;  /* 0x0000000405057c20 */ /* 0x000fc60008400000 */
[----:B------:R-:W-:-:S03]  /*2b0d0*/  ISETP.NE.AND.EX P0, PT, R21, RZ, PT, P0 ;  /* 0x000000ff1500720c */ /* 0x000fc60003f05300 */
[----:B------:R-:W1:Y:S01]  /*2b0e0*/  LDC R17, c[0x0][0x148] ;  /* 0x00005200ff117b82 */ /* 0x000e620000000800 */
[----:B---3--:R-:W-:Y:S02]  /*2b0f0*/  IMAD R19, R11, R2, R4 ;  /* 0x000000020b137224 */ /* 0x008fe400078e0204 */
[----:B------:R-:W-:-:S05]  /*2b100*/  IMAD.MOV.U32 R4, RZ, RZ, 0x1 ;  /* 0x00000001ff047424 */ /* 0x000fca00078e00ff */
[----:B------:R-:W2:Y:S01]  /*2b110*/  LDC R16, c[0x0][0x600] ;  /* 0x00018000ff107b82 */ /* 0x000ea20000000800 */
[-CC-:B----4-:R-:W-:Y:S02]  /*2b120*/  SHF.R.U64 R13, R10, R14.reuse, R3.reuse ;  /* 0x0000000e0a0d7219 */ /* 0x190fe40000001203 */
[----:B------:R-:W-:Y:S02]  /*2b130*/  SHF.R.U32.HI R2, RZ, R14, R3 ;  /* 0x0000000eff027219 */ /* 0x000fe40000011603 */
[----:B------:R3:W4:Y:S03]  /*2b140*/  F2I.U32.TRUNC.NTZ R14, R5 ;  /* 0x00000005000e7305 */ /* 0x000726000020f000 */
[----:B------:R-:W1:Y:S01]  /*2b150*/  LDC R22, c[0x0][0x648] ;  /* 0x00019200ff167b82 */ /* 0x000e620000000800 */
[-C--:B0-----:R-:W-:Y:S02]  /*2b160*/  SHF.R.U64 R15, R13, R7.reuse, R2 ;  /* 0x000000070d0f7219 */ /* 0x081fe40000001202 */
[----:B------:R-:W-:-:S02]  /*2b170*/  SHF.L.U32 R8, R8, R7, RZ ;  /* 0x0000000708087219 */ /* 0x000fc400000006ff */
[-C--:B------:R-:W-:Y:S01]  /*2b180*/  SHF.R.U32.HI R3, RZ, R7.reuse, R2 ;  /* 0x00000007ff037219 */ /* 0x080fe20000011602 */
[----:B------:R-:W-:Y:S01]  /*2b190*/  IMAD.MOV.U32 R2, RZ, RZ, R15 ;  /* 0x000000ffff027224 */ /* 0x000fe200078e000f */
[----:B------:R-:W-:Y:S01]  /*2b1a0*/  SHF.L.U32 R18, R4, R7, RZ ;  /* 0x0000000704127219 */ /* 0x000fe200000006ff */
[----:B------:R-:W0:Y:S01]  /*2b1b0*/  LDC R23, c[0x0][0x638] ;  /* 0x00018e00ff177b82 */ /* 0x000e220000000800 */
[----:B------:R-:W-:-:S07]  /*2b1c0*/  LOP3.LUT R24, RZ, R8, RZ, 0x33, !PT ;  /* 0x00000008ff187212 */ /* 0x000fce00078e33ff */
[----:B------:R-:W0:Y:S01]  /*2b1d0*/  LDC R25, c[0x0][0x610] ;  /* 0x00018400ff197b82 */ /* 0x000e220000000800 */
[----:B---34-:R-:W-:Y:S05]  /*2b1e0*/  @!P0 BRA `(.L_x_799) ;  /* 0x0000000000288947 */ /* 0x018fea0003800000 */
[----:B------:R-:W3:Y:S02]  /*2b1f0*/  LDC R2, c[0x0][0x64c] ;  /* 0x00019300ff027b82 */ /* 0x000ee40000000800 */
[----:B---3--:R-:W-:-:S05]  /*2b200*/  IADD3 R7, P0, R15, R2, RZ ;  /* 0x000000020f077210 */ /* 0x008fca0007f1e0ff */
        /* <DEDUP_REMOVED lines=8> */
.L_x_799:
[----:B------:R-:W3:Y:S01]  /*2b290*/  LDC R4, c[0x0][0x65c] ;  /* 0x00019700ff047b82 */ /* 0x000ee20000000800 */
[----:B-1----:R-:W-:Y:S01]  /*2b2a0*/  SHF.R.U64 R3, R2, R22, R3 ;  /* 0x0000001602037219 */ /* 0x002fe20000001203 */
[----:B--2---:R-:W-:Y:S01]  /*2b2b0*/  VIADD R5, R16, 0xffffffff ;  /* 0xffffffff10057836 */ /* 0x004fe20000000000 */
[----:B------:R-:W-:Y:S01]  /*2b2c0*/  LOP3.LUT R2, R13, R24, RZ, 0xc0, !PT ;  /* 0x000000180d027212 */ /* 0x000fe200078ec0ff */
[----:B------:R-:W-:Y:S01]  /*2b2d0*/  IMAD.MOV R14, RZ, RZ, -R14 ;  /* 0x000000ffff0e7224 */ /* 0x000fe200078e0a0e */
[----:B------:R-:W-:Y:S01]  /*2b2e0*/  MOV R11, R12 ;  /* 0x0000000c000b7202 */ /* 0x000fe20000000f00 */
[----:B------:R-:W-:Y:S01]  /*2b2f0*/  IMAD.MOV.U32 R7, RZ, RZ, 0x1 ;  /* 0x00000001ff077424 */ /* 0x000fe200078e00ff */
[----:B------:R-:W-:Y:S01]  /*2b300*/  LOP3.LUT R10, R10, R5, RZ, 0xc0, !PT ;  /* 0x000000050a0a7212 */ /* 0x000fe200078ec0ff */
[----:B------:R-:W-:Y:S01]  /*2b310*/  IMAD R2, R18, R3, R2 ;  /* 0x0000000312027224 */ /* 0x000fe200078e0202 */
[----:B---3--:R-:W-:Y:S01]  /*2b320*/  ISETP.NE.AND P0, PT, R4, 0x1, PT ;  /* 0x000000010400780c */ /* 0x008fe20003f05270 */
[----:B------:R-:W-:-:S04]  /*2b330*/  IMAD.MOV R4, RZ, RZ, -R3 ;  /* 0x000000ffff047224 */ /* 0x000fc800078e0a03 */
[----:B0-----:R-:W-:-:S04]  /*2b340*/  IMAD R3, R4, R23, R15 ;  /* 0x0000001704037224 */ /* 0x001fc800078e020f */
[----:B------:R-:W-:-:S04]  /*2b350*/  IMAD R5, R3, R16, R10 ;  /* 0x0000001003057224 */ /* 0x000fc800078e020a */
[----:B------:R-:W-:-:S04]  /*2b360*/  @P0 IMAD R19, R17, R14, R6 ;  /* 0x0000000e11130224 */ /* 0x000fc800078e0206 */
[----:B------:R-:W-:-:S05]  /*2b370*/  IMAD R2, R2, R25, R19 ;  /* 0x0000001902027224 */ /* 0x000fca00078e0213 */
[----:B------:R-:W-:Y:S02]  /*2b380*/  SEL R3, R5, R2, !P0 ;  /* 0x0000000205037207 */ /* 0x000fe40004000000 */
[----:B------:R-:W-:-:S07]  /*2b390*/  SEL R2, R2, R5, !P0 ;  /* 0x0000000502027207 */ /* 0x000fce0004000000 */
.L_x_797:
[----:B------:R-:W-:-:S08]  /*2b3a0*/  NOP ;  /* 0x0000000000007918 */ /* 0x000fd00000000000 */
[----:B------:R-:W0:-:S00]  /*2b3b0*/  USETMAXREG.DEALLOC.CTAPOOL 0x18 ;  /* 0x00000018000079c8 */ /* 0x000e0000080e0500 */
[----:B0-----:R-:W-:-:S13]  /*2b3c0*/  ISETP.NE.AND P0, PT, R0, RZ, PT ;  /* 0x000000ff0000720c */ /* 0x001fda0003f05270 */
[----:B------:R-:W-:Y:S05]  /*2b3d0*/  @P0 EXIT ;  /* 0x000000000000094d */ /* 0x000fea0003800000 */
[----:B------:R-:W-:Y:S01]  /*2b3e0*/  LOP3.LUT P0, RZ, R7, 0xff, RZ, 0xc0, !PT ;  /* 0x000000ff07ff7812 */ /* 0x000fe2000780c0ff */
[----:B------:R-:W-:Y:S02]  /*2b3f0*/  IMAD.MOV.U32 R7, RZ, RZ, 0x1 ;  /* 0x00000001ff077424 */ /* 0x000fe400078e00ff */
[----:B------:R-:W-:-:S10]  /*2b400*/  IMAD.MOV.U32 R8, RZ, RZ, RZ ;  /* 0x000000ffff087224 */ /* 0x000fd400078e00ff */
[----:B------:R-:W-:Y:S05]  /*2b410*/  @!P0 BRA `(.L_x_800) ;  /* 0x0000000c00548947 */ /* 0x000fea0003800000 */
[----:B------:R-:W2:Y:S01]  /*2b420*/  LDL R4, [R1+0x300] ;  /* 0x0003000001047983 */ /* 0x000ea20000100800 */
[----:B------:R-:W0:Y:S01]  /*2b430*/  LDC R0, c[0x0][0x28c] ;  /* 0x0000a300ff007b82 */ /* 0x000e220000000800 */
[----:B------:R-:W-:Y:S01]  /*2b440*/  ULDC UR5, c[0x0][0x600] ;  /* 0x0001800000057ab9 */ /* 0x000fe20000000800 */
[----:B------:R-:W1:Y:S01]  /*2b450*/  S2R R5, SR_TID.X ;  /* 0x0000000000057919 */ /* 0x000e620000002100 */
[----:B------:R-:W-:Y:S01]  /*2b460*/  ULDC UR4, c[0x0][0xc] ;  /* 0x0000030000047ab9 */ /* 0x000fe20000000800 */
[----:B------:R-:W-:Y:S01]  /*2b470*/  UIADD3 UR16, UR5, -0x1, URZ ;  /* 0xffffffff05107890 */ /* 0x000fe2000fffe03f */
[----:B------:R-:W-:Y:S02]  /*2b480*/  ULDC UR6, c[0x0][0x658] ;  /* 0x0001960000067ab9 */ /* 0x000fe40000000800 */
[----:B------:R-:W-:Y:S01]  /*2b490*/  ULDC UR5, c[0x0][0x10] ;  /* 0x0000040000057ab9 */ /* 0x000fe20000000800 */
[----:B------:R-:W-:Y:S01]  /*2b4a0*/  UMOV UR7, 0xffffffff ;  /* 0xffffffff00077882 */ /* 0x000fe20000000000 */
[----:B------:R-:W-:Y:S01]  /*2b4b0*/  UMOV UR8, 0x1 ;  /* 0x0000000100087882 */ /* 0x000fe20000000000 */
[----:B------:R-:W-:Y:S01]  /*2b4c0*/  UIMAD.WIDE.U32 UR4, UR4, UR5, URZ ;  /* 0x00000005040472a5 */ /* 0x000fe2000f8e003f */
[----:B0-----:R-:W-:Y:S01]  /*2b4d0*/  VIADD R0, R0, 0x3f ;  /* 0x0000003f00007836 */ /* 0x001fe20000000000 */
[----:B------:R-:W-:Y:S01]  /*2b4e0*/  USHF.L.U32 UR7, UR7, UR6, URZ ;  /* 0x0000000607077299 */ /* 0x000fe2000800063f */
[----:B-1----:R-:W-:-:S02]  /*2b4f0*/  LOP3.LUT P2, RZ, R5, 0x7f, RZ, 0xc0, !PT ;  /* 0x0000007f05ff7812 */ /* 0x002fc4000784c0ff */
[----:B------:R-:W-:Y:S02]  /*2b500*/  LOP3.LUT P0, RZ, R5, 0x1f, RZ, 0xc0, !PT ;  /* 0x0000001f05ff7812 */ /* 0x000fe4000780c0ff */
[----:B------:R-:W-:-:S04]  /*2b510*/  SHF.R.S32.HI R5, RZ, 0x1f, R0 ;  /* 0x0000001fff057819 */ /* 0x000fc80000011400 */
[----:B------:R-:W-:Y:S01]  /*2b520*/  LEA.HI R0, R5, R0, RZ, 0x6 ;  /* 0x0000000005007211 */ /* 0x000fe200078f30ff */
[----:B------:R-:W-:-:S03]  /*2b530*/  USHF.L.U32 UR18, UR8, UR6, URZ ;  /* 0x0000000608127299 */ /* 0x000fc6000800063f */
[----:B------:R-:W-:Y:S01]  /*2b540*/  SHF.R.S32.HI R0, RZ, 0x6, R0 ;  /* 0x00000006ff007819 */ /* 0x000fe20000011400 */
[----:B------:R-:W-:Y:S01]  /*2b550*/  ULDC UR6, c[0x0][0x14] ;  /* 0x0000050000067ab9 */ /* 0x000fe20000000800 */
[----:B------:R-:W-:Y:S01]  /*2b560*/  BSSY B0, `(.L_x_800) ;  /* 0x00000c0000007945 */ /* 0x000fe20003800000 */
[----:B------:R-:W-:Y:S01]  /*2b570*/  UIMAD.WIDE.U32 UR20, UR4, UR6, URZ ;  /* 0x00000006041472a5 */ /* 0x000fe2000f8e003f */
[----:B------:R-:W-:Y:S01]  /*2b580*/  IMAD.MOV.U32 R10, RZ, RZ, 0x1 ;  /* 0x00000001ff0a7424 */ /* 0x000fe200078e00ff */
[----:B------:R-:W-:Y:S01]  /*2b590*/  UIMAD UR13, UR5, UR6, URZ ;  /* 0x00000006050d72a4 */ /* 0x000fe2000f8e023f */
[----:B------:R-:W-:Y:S01]  /*2b5a0*/  PLOP3.LUT P0, PT, P0, P2, PT, 0x8a, 0x0 ;  /* 0x000000000000781c */ /* 0x000fe20000705172 */
[----:B------:R-:W-:Y:S01]  /*2b5b0*/  IMAD.MOV.U32 R7, RZ, RZ, 0x1 ;  /* 0x00000001ff077424 */ /* 0x000fe200078e00ff */
[----:B------:R-:W-:Y:S01]  /*2b5c0*/  MOV R8, RZ ;  /* 0x000000ff00087202 */ /* 0x000fe20000000f00 */
[----:B------:R-:W-:Y:S01]  /*2b5d0*/  VIADD R16, R0, 0x1 ;  /* 0x0000000100107836 */ /* 0x000fe20000000000 */
[----:B------:R-:W-:-:S02]  /*2b5e0*/  ULOP3.LUT UR17, URZ, UR7, URZ, 0x33, !UPT ;  /* 0x000000073f117292 */ /* 0x000fc4000f8e333f */
[----:B------:R-:W-:Y:S01]  /*2b5f0*/  UIADD3 UR13, UR21, UR13, URZ ;  /* 0x0000000d150d7290 */ /* 0x000fe2000fffe03f */
[----:B------:R-:W-:Y:S01]  /*2b600*/  ULDC.64 UR22, c[0x0][0x198] ;  /* 0x0000660000167ab9 */ /* 0x000fe20000000a00 */
[----:B--2---:R-:W-:-:S10]  /*2b610*/  LOP3.LUT R6, R4, 0x2, RZ, 0xfc, !PT ;  /* 0x0000000204067812 */ /* 0x004fd400078efcff */
.L_x_812:
[----:B------:R-:W-:-:S03]  /*2b620*/  UMOV UR4, 0xffffffff ;  /* 0xffffffff00047882 */ /* 0x000fc60000000000 */
[----:B------:R-:W-:Y:S05]  /*2b630*/  BRA.DIV UR4, `(.L_x_801) ;  /* 0x0000000e04987947 */ /* 0x000fea000b800000 */
[----:B------:R-:W-:-:S13]  /*2b640*/  ELECT P6, URZ, PT ;  /* 0x00000000003f782f */ /* 0x000fda00038c0000 */
.L_x_822:
[----:B------:R-:W0:Y:S01]  /*2b650*/  LDC R4, c[0x0][0x28c] ;  /* 0x0000a300ff047b82 */ /* 0x000e220000000800 */
[----:B------:R-:W-:Y:S01]  /*2b660*/  BSSY B1, `(.L_x_802) ;  /* 0x0000037000017945 */ /* 0x000fe20003800000 */
[----:B0-----:R-:W-:-:S13]  /*2b670*/  ISETP.LT.OR P6, PT, R4, 0x1, !P6 ;  /* 0x000000010400780c */ /* 0x001fda00077c1670 */
[----:B------:R-:W-:Y:S05]  /*2b680*/  @P6 BRA `(.L_x_803) ;  /* 0x0000000000d06947 */ /* 0x000fea0003800000 */
[----:B------:R-:W-:Y:S02]  /*2b690*/  IMAD R3, R3, 0x180, RZ ;  /* 0x0000018003037824 */ /* 0x000fe400078e02ff */
[----:B------:R-:W-:Y:S02]  /*2b6a0*/  IMAD R2, R2, 0xc0, RZ ;  /* 0x000000c002027824 */ /* 0x000fe400078e02ff */
[----:B------:R-:W-:Y:S02]  /*2b6b0*/  IMAD.MOV.U32 R14, RZ, RZ, RZ ;  /* 0x000000ffff0e7224 */ /* 0x000fe400078e00ff */
[----:B------:R-:W-:Y:S02]  /*2b6c0*/  IMAD.MOV.U32 R4, RZ, RZ, R16 ;  /* 0x000000ffff047224 */ /* 0x000fe400078e0010 */
[----:B------:R-:W-:Y:S02]  /*2b6d0*/  IMAD.MOV.U32 R5, RZ, RZ, R7 ;  /* 0x000000ffff057224 */ /* 0x000fe400078e0007 */
[----:B------:R-:W-:-:S07]  /*2b6e0*/  IMAD.MOV.U32 R9, RZ, RZ, R8 ;  /* 0x000000ffff097224 */ /* 0x000fce00078e0008 */
.L_x_807:
[----:B------:R-:W0:Y:S01]  /*2b6f0*/  S2R R13, SR_CgaCtaId ;  /* 0x00000000000d7919 */ /* 0x000e220000008800 */
[----:B------:R-:W-:Y:S02]  /*2b700*/  MOV R12, 0x400 ;  /* 0x00000400000c7802 */ /* 0x000fe40000000f00 */
[----:B------:R-:W-:Y:S02]  /*2b710*/  SHF.L.U32 R18, R5, 0x1f, RZ ;  /* 0x0000001f05127819 */ /* 0x000fe400000006ff */
[----:B0-----:R-:W-:-:S04]  /*2b720*/  LEA R12, R13, R12, 0x18 ;  /* 0x0000000c0d0c7211 */ /* 0x001fc800078ec0ff */
[----:B------:R-:W-:-:S04]  /*2b730*/  LEA R13, R9, R12, 0x3 ;  /* 0x0000000c090d7211 */ /* 0x000fc800078e18ff */
[----:B------:R-:W0:Y:S02]  /*2b740*/  SYNCS.PHASECHK.TRANS64.TRYWAIT P1, [R13+URZ+0x18], R18 ;  /* 0x000018120d0075a7 */ /* 0x000e24000802017f */
[----:B0-----:R-:W-:Y:S05]  /*2b750*/  @!P1 BRA `(.L_x_804) ;  /* 0x0000000c00709947 */ /* 0x001fea0003800000 */
.L_x_823:
[----:B0-----:R-:W0:Y:S01]  /*2b760*/  @!P2 LDC R18, c[0x0][0x500] ;  /* 0x00014000ff12ab82 */ /* 0x001e220000000800 */
[----:B------:R-:W-:-:S04]  /*2b770*/  PRMT R15, R6, 0x9910, RZ ;  /* 0x00009910060f7816 */ /* 0x000fc800000000ff */
[----:B------:R-:W-:Y:S01]  /*2b780*/  ISETP.NE.AND P1, PT, R15, 0x2, PT ;  /* 0x000000020f00780c */ /* 0x000fe20003f25270 */
[----:B0-----:R0:W-:-:S12]  /*2b790*/  @!P2 SYNCS.ARRIVE.TRANS64 RZ, [R13+URZ], R18 ;  /* 0x000000120dffa9a7 */ /* 0x0011d8000800003f */
[----:B------:R-:W-:Y:S05]  /*2b7a0*/  @P1 BRA `(.L_x_805) ;  /* 0x0000000000041947 */ /* 0x000fea0003800000 */
[----:B------:R-:W-:Y:S01]  /*2b7b0*/  BPT.TRAP 0x1 ;  /* 0x000000040000795c */ /* 0x000fe20000300000 */
.L_x_805:
[----:B------:R-:W-:Y:S05]  /*2b7c0*/  @P0 BRA `(.L_x_806) ;  /* 0x0000000000040947 */ /* 0x000fea0003800000 */
[----:B------:R-:W-:Y:S01]  /*2b7d0*/  BPT.TRAP 0x1 ;  /* 0x000000040000795c */ /* 0x000fe20000300000 */
.L_x_806:
[----:B------:R-:W-:Y:S01]  /*2b7e0*/  R2UR UR9, R13 ;  /* 0x000000000d0972ca */ /* 0x000fe200000e0000 */
[C-C-:B0-----:R-:W-:Y:S01]  /*2b7f0*/  IMAD R13, R9.reuse, 0x6000, R12.reuse ;  /* 0x00006000090d7824 */ /* 0x141fe200078e020c */
[----:B------:R-:W-:Y:S01]  /*2b800*/  UIADD3 UR4, UP0, UR22, 0xf0, URZ ;  /* 0x000000f016047890 */ /* 0x000fe2000ff1e03f */
[----:B------:R-:W-:Y:S01]  /*2b810*/  IMAD R12, R9, 0xc000, R12 ;  /* 0x0000c000090c7824 */ /* 0x000fe200078e020c */
[----:B------:R-:W-:Y:S01]  /*2b820*/  R2UR UR11, R2 ;  /* 0x00000000020b72ca */ /* 0x000fe200000e0000 */
[----:B------:R-:W-:Y:S01]  /*2b830*/  VIADD R4, R4, 0xffffffff ;  /* 0xffffffff04047836 */ /* 0x000fe20000000000 */
[----:B------:R-:W-:Y:S01]  /*2b840*/  R2UR UR5, R13 ;  /* 0x000000000d0572ca */ /* 0x000fe200000e0000 */
[----:B------:R-:W-:Y:S01]  /*2b850*/  UIADD3 UR24, UP1, UR22, 0x1f0, URZ ;  /* 0x000001f016187890 */ /* 0x000fe2000ff3e03f */
[----:B------:R-:W-:Y:S01]  /*2b860*/  R2UR UR8, R12 ;  /* 0x000000000c0872ca */ /* 0x000fe200000e0000 */
[----:B------:R-:W-:Y:S01]  /*2b870*/  VIADD R9, R9, 0x1 ;  /* 0x0000000109097836 */ /* 0x000fe20000000000 */
[----:B------:R-:W-:Y:S01]  /*2b880*/  R2UR UR10, R14 ;  /* 0x000000000e0a72ca */ /* 0x000fe200000e0000 */
[----:B------:R-:W-:Y:S01]  /*2b890*/  UIADD3.X UR25, URZ, UR23, URZ, UP1, !UPT ;  /* 0x000000173f197290 */ /* 0x000fe20008ffe43f */
[----:B------:R-:W-:Y:S01]  /*2b8a0*/  R2UR UR12, R11 ;  /* 0x000000000b0c72ca */ /* 0x000fe200000e0000 */
[----:B------:R-:W-:Y:S01]  /*2b8b0*/  UMOV UR6, 0x0 ;  /* 0x0000000000067882 */ /* 0x000fe20000000000 */
[----:B------:R-:W-:Y:S01]  /*2b8c0*/  R2UR UR19, R3 ;  /* 0x00000000031372ca */ /* 0x000fe200000e0000 */
[----:B------:R-:W-:Y:S01]  /*2b8d0*/  UMOV UR7, 0x10000000 ;  /* 0x1000000000077882 */ /* 0x000fe20000000000 */
[----:B------:R-:W-:Y:S01]  /*2b8e0*/  ISETP.GT.AND P3, PT, R4, 0x1, PT ;  /* 0x000000010400780c */ /* 0x000fe20003f64270 */
[----:B------:R-:W-:Y:S01]  /*2b8f0*/  VIADD R14, R14, 0x40 ;  /* 0x000000400e0e7836 */ /* 0x000fe20000000000 */
[----:B------:R-:W-:Y:S01]  /*2b900*/  ISETP.NE.AND P1, PT, R9, 0x3, PT ;  /* 0x000000030900780c */ /* 0x000fe20003f25270 */
[----:B------:R-:W-:-:S02]  /*2b910*/  UIADD3 UR14, UR5, 0x100, URZ ;  /* 0x00000100050e7890 */ /* 0x000fc4000fffe03f */
[----:B------:R-:W-:Y:S01]  /*2b920*/  UIADD3.X UR5, URZ, UR23, URZ, UP0, !UPT ;  /* 0x000000173f057290 */ /* 0x000fe200087fe43f */
[----:B------:R-:W-:Y:S01]  /*2b930*/  SEL R12, RZ, 0x1, P1 ;  /* 0x00000001ff0c7807 */ /* 0x000fe20000800000 */
[----:B------:R-:W-:Y:S01]  /*2b940*/  UIADD3 UR15, UR8, 0x12100, URZ ;  /* 0x00012100080f7890 */ /* 0x000fe2000fffe03f */
[----:B------:R-:W-:Y:S02]  /*2b950*/  SEL R9, R9, RZ, P1 ;  /* 0x000000ff09097207 */ /* 0x000fe40000800000 */
[----:B------:R-:W-:Y:S01]  /*2b960*/  UMOV UR8, UR14 ;  /* 0x0000000e00087c82 */ /* 0x000fe20008000000 */
[----:B------:R-:W-:-:S03]  /*2b970*/  LOP3.LUT R5, R5, R12, RZ, 0x3c, !PT ;  /* 0x0000000c05057212 */ /* 0x000fc600078e3cff */
[----:B------:R0:W-:Y:S02]  /*2b980*/  UTMALDG.3D [UR8], [UR4], desc[UR6] ;  /* 0x00000608040075b4 */ /* 0x0001e40008011000 */
[----:B0-----:R-:W-:Y:S01]  /*2b990*/  UMOV UR8, UR15 ;  /* 0x0000000f00087c82 */ /* 0x001fe20008000000 */
[----:B------:R-:W-:Y:S02]  /*2b9a0*/  UMOV UR11, UR19 ;  /* 0x00000013000b7c82 */ /* 0x000fe40008000000 */
[----:B------:R0:W-:Y:S02]  /*2b9b0*/  UTMALDG.3D [UR8], [UR24], desc[UR6] ;  /* 0x00000608180075b4 */ /* 0x0001e40008011000 */
[----:B0-----:R-:W-:Y:S05]  /*2b9c0*/  @P3 BRA `(.L_x_807) ;  /* 0xfffffffc00483947 */ /* 0x001fea000383ffff */
.L_x_803:
[----:B------:R-:W-:Y:S05]  /*2b9d0*/  BSYNC B1 ;  /* 0x0000000000017941 */ /* 0x000fea0003800000 */
.L_x_802:
[----:B------:R-:W2:Y:S01]  /*2b9e0*/  LDL.LU R15, [R1+0x304] ;  /* 0x00030400010f7983 */ /* 0x000ea20000300800 */
[----:B------:R-:W-:Y:S01]  /*2b9f0*/  LOP3.LUT P1, RZ, R10, 0xff, RZ, 0xc0, !PT ;  /* 0x000000ff0aff7812 */ /* 0x000fe2000782c0ff */
[C---:B------:R-:W-:Y:S01]  /*2ba00*/  IMAD.IADD R5, R0.reuse, 0x1, R8 ;  /* 0x0000000100057824 */ /* 0x040fe200078e0208 */
[----:B------:R-:W-:Y:S01]  /*2ba10*/  ULDC.64 UR4, c[0x0][0x650] ;  /* 0x0001940000047ab9 */ /* 0x000fe20000000a00 */
[----:B------:R-:W3:Y:S01]  /*2ba20*/  LDL.LU R12, [R1+0x308] ;  /* 0x00030800010c7983 */ /* 0x000ee20000300800 */
[----:B------:R-:W-:Y:S01]  /*2ba30*/  ISETP.GE.U32.AND P3, PT, R0, 0x3, PT ;  /* 0x000000030000780c */ /* 0x000fe20003f66070 */
[----:B------:R-:W-:Y:S01]  /*2ba40*/  BSSY B1, `(.L_x_808) ;  /* 0x000006f000017945 */ /* 0x000fe20003800000 */
[----:B------:R-:W-:Y:S01]  /*2ba50*/  IMAD.MOV.U32 R11, RZ, RZ, -0x1 ;  /* 0xffffffffff0b7424 */ /* 0x000fe200078e00ff */
[----:B------:R-:W-:-:S06]  /*2ba60*/  PRMT R10, RZ, 0x7610, R10 ;  /* 0x00007610ff0a7816 */ /* 0x000fcc000000000a */
[----:B------:R-:W0:Y:S01]  /*2ba70*/  @P1 S2R R3, SR_CgaCtaId ;  /* 0x0000000000031919 */ /* 0x000e220000008800 */
[----:B------:R-:W-:-:S04]  /*2ba80*/  @P1 MOV R2, 0x400 ;  /* 0x0000040000021802 */ /* 0x000fc80000000f00 */
[----:B0-----:R-:W-:-:S04]  /*2ba90*/  @P1 LEA R2, R3, R2, 0x18 ;  /* 0x0000000203021211 */ /* 0x001fc800078ec0ff */
[----:B------:R0:W-:Y:S01]  /*2baa0*/  @P1 SYNCS.ARRIVE.TRANS64.A1T0 RZ, [R2+URZ+0x48], RZ ;  /* 0x000048ff02ff19a7 */ /* 0x0001e2000810003f */
[----:B------:R-:W-:-:S04]  /*2bab0*/  ISETP.GT.U32.AND P1, PT, R5, 0x2, PT ;  /* 0x000000020500780c */ /* 0x000fc80003f24070 */
[----:B------:R-:W-:Y:S01]  /*2bac0*/  ISETP.LT.U32.AND P1, PT, R0, 0x3, P1 ;  /* 0x000000030000780c */ /* 0x000fe20000f21070 */
[----:B0-----:R-:W-:-:S03]  /*2bad0*/  IMAD.WIDE.U32 R2, R5, -0x55555555, RZ ;  /* 0xaaaaaaab05027825 */ /* 0x001fc600078e00ff */
[----:B------:R-:W-:Y:S02]  /*2bae0*/  SEL R2, RZ, 0x1, !P1 ;  /* 0x00000001ff027807 */ /* 0x000fe40004800000 */
[----:B------:R-:W-:Y:S02]  /*2baf0*/  SHF.R.U32.HI R4, RZ, 0x1, R3 ;  /* 0x00000001ff047819 */ /* 0x000fe40000011603 */
[----:B------:R-:W-:Y:S01]  /*2bb00*/  LOP3.LUT R7, R7, R2, RZ, 0x3c, !PT ;  /* 0x0000000207077212 */ /* 0x000fe200078e3cff */
[----:B------:R-:W-:Y:S01]  /*2bb10*/  IMAD.MOV.U32 R2, RZ, RZ, -0x1 ;  /* 0xffffffffff027424 */ /* 0x000fe200078e00ff */
[----:B------:R-:W-:Y:S01]  /*2bb20*/  MOV R3, 0xffffffff ;  /* 0xffffffff00037802 */ /* 0x000fe20000000f00 */
[----:B------:R-:W-:Y:S01]  /*2bb30*/  IMAD R8, R4, -0x3, R5 ;  /* 0xfffffffd04087824 */ /* 0x000fe200078e0205 */
[--C-:B------:R-:W-:Y:S02]  /*2bb40*/  @P3 LOP3.LUT R7, R7, 0x1, R4.reuse, 0x78, !PT ;  /* 0x0000000107073812 */ /* 0x100fe400078e7804 */
[----:B------:R-:W-:-:S02]  /*2bb50*/  PRMT R4, RZ, 0x7610, R4 ;  /* 0x00007610ff047816 */ /* 0x000fc40000000004 */
[----:B---3--:R-:W-:-:S04]  /*2bb60*/  IADD3 R12, P1, R12, UR20, RZ ;  /* 0x000000140c0c7c10 */ /* 0x008fc8000ff3e0ff */
[----:B--2---:R-:W-:Y:S01]  /*2bb70*/  IADD3.X R15, R15, UR13, RZ, P1, !PT ;  /* 0x0000000d0f0f7c10 */ /* 0x004fe20008ffe4ff */
[----:B------:R0:W-:Y:S01]  /*2bb80*/  STL [R1+0x308], R12 ;  /* 0x0003080c01007387 */ /* 0x0001e20000100800 */
[----:B------:R-:W-:-:S03]  /*2bb90*/  ISETP.GE.U32.AND P1, PT, R12, UR4, PT ;  /* 0x000000040c007c0c */ /* 0x000fc6000bf26070 */
[----:B------:R0:W-:Y:S01]  /*2bba0*/  STL [R1+0x304], R15 ;  /* 0x0003040f01007387 */ /* 0x0001e20000100800 */
[----:B------:R-:W-:-:S13]  /*2bbb0*/  ISETP.GE.U32.AND.EX P1, PT, R15, UR5, PT, P1 ;  /* 0x000000050f007c0c */ /* 0x000fda000bf26110 */
[----:B0-----:R-:W-:Y:S05]  /*2bbc0*/  @P1 BRA `(.L_x_809) ;  /* 0x0000000400581947 */ /* 0x001fea0003800000 */
[----:B------:R-:W0:Y:S01]  /*2bbd0*/  S2R R9, SR_CTAID.X ;  /* 0x0000000000097919 */ /* 0x000e220000002500 */
[----:B------:R-:W1:Y:S01]  /*2bbe0*/  LDC R17, c[0x0][0x65c] ;  /* 0x00019700ff117b82 */ /* 0x000e620000000800 */
[----:B------:R-:W-:Y:S01]  /*2bbf0*/  ULDC UR4, c[0x0][0x150] ;  /* 0x0000540000047ab9 */ /* 0x000fe20000000800 */
[----:B------:R-:W-:Y:S01]  /*2bc00*/  ULDC UR7, c[0x0][0x630] ;  /* 0x00018c0000077ab9 */ /* 0x000fe20000000800 */
[----:B------:R-:W2:Y:S05]  /*2bc10*/  S2R R2, SR_CTAID.Y ;  /* 0x0000000000027919 */ /* 0x000eaa0000002600 */
[----:B------:R-:W3:Y:S08]  /*2bc20*/  LDC R4, c[0x0][0x144] ;  /* 0x00005100ff047b82 */ /* 0x000ef00000000800 */
[----:B------:R-:W4:Y:S01]  /*2bc30*/  LDC R13, c[0x0][0x148] ;  /* 0x00005200ff0d7b82 */ /* 0x000f220000000800 */
[----:B-1----:R-:W-:-:S02]  /*2bc40*/  ISETP.NE.AND P4, PT, R17, 0x1, PT ;  /* 0x000000011100780c */ /* 0x002fc40003f85270 */
[----:B0-----:R-:W-:Y:S02]  /*2bc50*/  I2FP.F32.U32 R3, R9 ;  /* 0x0000000900037245 */ /* 0x001fe40000201000 */
[----:B--2---:R-:W-:-:S03]  /*2bc60*/  I2FP.F32.U32 R5, R2 ;  /* 0x0000000200057245 */ /* 0x004fc60000201000 */
[----:B------:R-:W-:Y:S01]  /*2bc70*/  FMUL R3, R3, UR4 ;  /* 0x0000000403037c20 */ /* 0x000fe20008400000 */
[----:B------:R-:W-:Y:S02]  /*2bc80*/  ULDC UR4, c[0x0][0x154] ;  /* 0x0000550000047ab9 */ /* 0x000fe40000000800 */
[----:B------:R-:W-:Y:S01]  /*2bc90*/  FMUL R11, R5, UR4 ;  /* 0x00000004050b7c20 */ /* 0x000fe20008400000 */
[----:B------:R-:W-:Y:S02]  /*2bca0*/  ULDC.64 UR4, c[0x0][0x628] ;  /* 0x00018a0000047ab9 */ /* 0x000fe40000000a00 */
[----:B------:R-:W0:Y:S01]  /*2bcb0*/  F2I.U32.TRUNC.NTZ R3, R3 ;  /* 0x0000000300037305 */ /* 0x000e22000020f000 */
[----:B------:R-:W-:-:S04]  /*2bcc0*/  ISETP.NE.U32.AND P1, PT, RZ, UR4, PT ;  /* 0x00000004ff007c0c */ /* 0x000fc8000bf25070 */
[----:B------:R-:W-:-:S03]  /*2bcd0*/  ISETP.NE.AND.EX P1, PT, RZ, UR5, PT, P1 ;  /* 0x00000005ff007c0c */ /* 0x000fc6000bf25310 */
[----:B------:R-:W1:Y:S01]  /*2bce0*/  F2I.U32.TRUNC.NTZ R11, R11 ;  /* 0x0000000b000b7305 */ /* 0x000e62000020f000 */
[----:B0-----:R-:W-:Y:S02]  /*2bcf0*/  IMAD.MOV R5, RZ, RZ, -R3 ;  /* 0x000000ffff057224 */ /* 0x001fe400078e0a03 */
[----:B------:R-:W-:Y:S02]  /*2bd00*/  IMAD.MOV.U32 R3, RZ, RZ, R15 ;  /* 0x000000ffff037224 */ /* 0x000fe400078e000f */
[----:B---3--:R-:W-:Y:S02]  /*2bd10*/  IMAD R9, R4, R5, R9 ;  /* 0x0000000504097224 */ /* 0x008fe400078e0209 */
[----:B-1----:R-:W-:-:S04]  /*2bd20*/  IMAD.MOV R4, RZ, RZ, -R11 ;  /* 0x000000ffff047224 */ /* 0x002fc800078e0a0b */
[----:B----4-:R-:W-:Y:S02]  /*2bd30*/  @P4 IMAD R9, R13, R4, R2 ;  /* 0x000000040d094224 */ /* 0x010fe400078e0202 */
[----:B------:R-:W-:Y:S01]  /*2bd40*/  IMAD.MOV.U32 R2, RZ, RZ, R12 ;  /* 0x000000ffff027224 */ /* 0x000fe200078e000c */
[----:B------:R-:W-:Y:S06]  /*2bd50*/  @!P1 BRA `(.L_x_810) ;  /* 0x0000000000289947 */ /* 0x000fec0003800000 */
[----:B------:R-:W-:Y:S02]  /*2bd60*/  ULDC UR6, c[0x0][0x634] ;  /* 0x00018d0000067ab9 */ /* 0x000fe40000000800 */
[----:B------:R-:W-:-:S04]  /*2bd70*/  IADD3 R3, P1, R12, UR6, RZ ;  /* 0x000000060c037c10 */ /* 0x000fc8000ff3e0ff */
[----:B------:R-:W-:-:S05]  /*2bd80*/  IADD3.X R11, RZ, R15, RZ, P1, !PT ;  /* 0x0000000fff0b7210 */ /* 0x000fca0000ffe4ff */
[----:B------:R-:W-:-:S04]  /*2bd90*/  IMAD.WIDE.U32 R4, R11, UR4, RZ ;  /* 0x000000040b047c25 */ /* 0x000fc8000f8e00ff */
[----:B------:R-:W-:-:S04]  /*2bda0*/  IMAD.WIDE.U32 R4, P1, R3, UR5, R4 ;  /* 0x0000000503047c25 */ /* 0x000fc8000f820004 */
[----:B------:R-:W-:-:S04]  /*2bdb0*/  IMAD.WIDE.U32 R2, R3, UR4, RZ ;  /* 0x0000000403027c25 */ /* 0x000fc8000f8e00ff */
[----:B------:R-:W-:Y:S01]  /*2bdc0*/  IMAD.MOV.U32 R2, RZ, RZ, R5 ;  /* 0x000000ffff027224 */ /* 0x000fe200078e0005 */
[----:B------:R-:W-:Y:S01]  /*2bdd0*/  IADD3 RZ, P3, R3, R4, RZ ;  /* 0x0000000403ff7210 */ /* 0x000fe20007f7e0ff */
[----:B------:R-:W-:-:S04]  /*2bde0*/  IMAD.X R3, RZ, RZ, RZ, P1 ;  /* 0x000000ffff037224 */ /* 0x000fc800008e06ff */
[----:B------:R-:W-:-:S08]  /*2bdf0*/  IMAD.WIDE.U32.X R2, R11, UR5, R2, P3 ;  /* 0x000000050b027c25 */ /* 0x000fd000098e0402 */
.L_x_810:
[--C-:B------:R-:W-:Y:S01]  /*2be00*/  SHF.R.U64 R11, R2, UR7, R3.reuse ;  /* 0x00000007020b7c19 */ /* 0x100fe20008001203 */
[----:B------:R-:W-:Y:S01]  /*2be10*/  ULDC.64 UR4, c[0x0][0x620] ;  /* 0x0001880000047ab9 */ /* 0x000fe20000000a00 */
[----:B------:R-:W-:Y:S01]  /*2be20*/  SHF.R.U32.HI R2, RZ, UR7, R3 ;  /* 0x00000007ff027c19 */ /* 0x000fe20008011603 */
[----:B------:R-:W-:Y:S01]  /*2be30*/  IMAD.MOV.U32 R3, RZ, RZ, R15 ;  /* 0x000000ffff037224 */ /* 0x000fe200078e000f */
[----:B------:R-:W-:Y:S01]  /*2be40*/  IADD3 R13, P1, RZ, -R11, RZ ;  /* 0x8000000bff0d7210 */ /* 0x000fe20007f3e0ff */
[----:B------:R-:W-:-:S04]  /*2be50*/  ULDC.64 UR6, c[0x0][0x640] ;  /* 0x0001900000067ab9 */ /* 0x000fc80000000a00 */
[----:B------:R-:W-:Y:S01]  /*2be60*/  IMAD.X R2, RZ, RZ, ~R2, P1 ;  /* 0x000000ffff027224 */ /* 0x000fe200008e0e02 */
[----:B------:R-:W-:-:S03]  /*2be70*/  ISETP.NE.U32.AND P1, PT, RZ, UR6, PT ;  /* 0x00000006ff007c0c */ /* 0x000fc6000bf25070 */
[----:B------:R-:W-:Y:S01]  /*2be80*/  IMAD R2, R2, UR4, RZ ;  /* 0x0000000402027c24 */ /* 0x000fe2000f8e02ff */
[----:B------:R-:W-:-:S03]  /*2be90*/  ISETP.NE.AND.EX P1, PT, RZ, UR7, PT, P1 ;  /* 0x00000007ff007c0c */ /* 0x000fc6000bf25310 */
[----:B------:R-:W-:Y:S02]  /*2bea0*/  IMAD R5, R13, UR5, R2 ;  /* 0x000000050d057c24 */ /* 0x000fe4000f8e0202 */
[----:B------:R-:W-:-:S04]  /*2beb0*/  IMAD.MOV.U32 R2, RZ, RZ, R12 ;  /* 0x000000ffff027224 */ /* 0x000fc800078e000c */
[----:B------:R-:W-:Y:S01]  /*2bec0*/  IMAD.WIDE.U32 R2, R13, UR4, R2 ;  /* 0x000000040d027c25 */ /* 0x000fe2000f8e0002 */
[----:B------:R-:W-:-:S04]  /*2bed0*/  ULDC UR4, c[0x0][0x618] ;  /* 0x0001860000047ab9 */ /* 0x000fc80000000800 */
[----:B------:R-:W-:-:S04]  /*2bee0*/  IADD3 R3, R3, R5, RZ ;  /* 0x0000000503037210 */ /* 0x000fc80007ffe0ff */
[--C-:B------:R-:W-:Y:S02]  /*2bef0*/  SHF.R.U64 R12, R2, UR4, R3.reuse ;  /* 0x00000004020c7c19 */ /* 0x100fe40008001203 */
[----:B------:R-:W-:Y:S01]  /*2bf00*/  SHF.R.U32.HI R3, RZ, UR4, R3 ;  /* 0x00000004ff037c19 */ /* 0x000fe20008011603 */
[----:B------:R-:W-:-:S03]  /*2bf10*/  ULDC UR4, c[0x0][0x608] ;  /* 0x0001820000047ab9 */ /* 0x000fc60000000800 */
[--C-:B------:R-:W-:Y:S02]  /*2bf20*/  SHF.R.U64 R13, R12, UR4, R3.reuse ;  /* 0x000000040c0d7c19 */ /* 0x100fe40008001203 */
[----:B------:R-:W-:Y:S01]  /*2bf30*/  SHF.R.U32.HI R2, RZ, UR4, R3 ;  /* 0x00000004ff027c19 */ /* 0x000fe20008011603 */
[----:B------:R-:W-:-:S03]  /*2bf40*/  ULDC UR4, c[0x0][0x658] ;  /* 0x0001960000047ab9 */ /* 0x000fc60000000800 */
[--C-:B------:R-:W-:Y:S02]  /*2bf50*/  SHF.R.U64 R14, R13, UR4, R2.reuse ;  /* 0x000000040d0e7c19 */ /* 0x100fe40008001202 */
[----:B------:R-:W-:-:S03]  /*2bf60*/  SHF.R.U32.HI R15, RZ, UR4, R2 ;  /* 0x00000004ff0f7c19 */ /* 0x000fc60008011602 */
[----:B------:R-:W-:Y:S02]  /*2bf70*/  IMAD.MOV.U32 R2, RZ, RZ, R14 ;  /* 0x000000ffff027224 */ /* 0x000fe400078e000e */
[----:B------:R-:W-:Y:S01]  /*2bf80*/  IMAD.MOV.U32 R3, RZ, RZ, R15 ;  /* 0x000000ffff037224 */ /* 0x000fe200078e000f */
[----:B------:R-:W-:Y:S06]  /*2bf90*/  @!P1 BRA `(.L_x_811) ;  /* 0x0000000000289947 */ /* 0x000fec0003800000 */
[----:B------:R-:W-:Y:S02]  /*2bfa0*/  ULDC UR4, c[0x0][0x64c] ;  /* 0x0001930000047ab9 */ /* 0x000fe40000000800 */
[----:B------:R-:W-:-:S05]  /*2bfb0*/  IADD3 R3, P1, R14, UR4, RZ ;  /* 0x000000040e037c10 */ /* 0x000fca000ff3e0ff */
[----:B------:R-:W-:-:S04]  /*2bfc0*/  IMAD.X R15, RZ, RZ, R15, P1 ;  /* 0x000000ffff0f7224 */ /* 0x000fc800008e060f */
[----:B------:R-:W-:-:S04]  /*2bfd0*/  IMAD.WIDE.U32 R4, R15, UR6, RZ ;  /* 0x000000060f047c25 */ /* 0x000fc8000f8e00ff */
[----:B------:R-:W-:-:S04]  /*2bfe0*/  IMAD.WIDE.U32 R4, P1, R3, UR7, R4 ;  /* 0x0000000703047c25 */ /* 0x000fc8000f820004 */
[----:B------:R-:W-:-:S04]  /*2bff0*/  IMAD.WIDE.U32 R2, R3, UR6, RZ ;  /* 0x0000000603027c25 */ /* 0x000fc8000f8e00ff */
[----:B------:R-:W-:Y:S01]  /*2c000*/  IMAD.MOV.U32 R2, RZ, RZ, R5 ;  /* 0x000000ffff027224 */ /* 0x000fe200078e0005 */
[----:B------:R-:W-:Y:S01]  /*2c010*/  IADD3 RZ, P3, R3, R4, RZ ;  /* 0x0000000403ff7210 */ /* 0x000fe20007f7e0ff */
[----:B------:R-:W-:-:S04]  /*2c020*/  IMAD.X R3, RZ, RZ, RZ, P1 ;  /* 0x000000ffff037224 */ /* 0x000fc800008e06ff */
[----:B------:R-:W-:-:S08]  /*2c030*/  IMAD.WIDE.U32.X R2, R15, UR7, R2, P3 ;  /* 0x000000070f027c25 */ /* 0x000fd000098e0402 */
.L_x_811:
[----:B------:R-:W-:Y:S01]  /*2c040*/  ULDC UR4, c[0x0][0x648] ;  /* 0x0001920000047ab9 */ /* 0x000fe20000000800 */
[----:B------:R-:W-:Y:S02]  /*2c050*/  LOP3.LUT R13, R13, UR17, RZ, 0xc0, !PT ;  /* 0x000000110d0d7c12 */ /* 0x000fe4000f8ec0ff */
[----:B------:R-:W-:Y:S01]  /*2c060*/  SHF.R.U64 R2, R2, UR4, R3 ;  /* 0x0000000402027c19 */ /* 0x000fe20008001203 */
[----:B------:R-:W-:-:S03]  /*2c070*/  ULDC UR4, c[0x0][0x638] ;  /* 0x00018e0000047ab9 */ /* 0x000fc60000000800 */
[C---:B------:R-:W-:Y:S01]  /*2c080*/  IADD3 R3, -R2.reuse, RZ, RZ ;  /* 0x000000ff02037210 */ /* 0x040fe20007ffe1ff */
[----:B------:R-:W-:-:S04]  /*2c090*/  IMAD R4, R2, UR18, R13 ;  /* 0x0000001202047c24 */ /* 0x000fc8000f8e020d */
[----:B------:R-:W-:Y:S01]  /*2c0a0*/  IMAD R14, R3, UR4, R14 ;  /* 0x00000004030e7c24 */ /* 0x000fe2000f8e020e */
[----:B------:R-:W-:Y:S01]  /*2c0b0*/  ULDC UR4, c[0x0][0x610] ;  /* 0x0001840000047ab9 */ /* 0x000fe20000000800 */
[----:B------:R-:W-:Y:S01]  /*2c0c0*/  LOP3.LUT R3, R12, UR16, RZ, 0xc0, !PT ;  /* 0x000000100c037c12 */ /* 0x000fe2000f8ec0ff */
[----:B------:R-:W-:Y:S01]  /*2c0d0*/  IMAD R9, R4, UR4, R9 ;  /* 0x0000000404097c24 */ /* 0x000fe2000f8e0209 */
[----:B------:R-:W-:Y:S01]  /*2c0e0*/  ULDC UR4, c[0x0][0x600] ;  /* 0x0001800000047ab9 */ /* 0x000fe20000000800 */
[----:B------:R-:W-:Y:S02]  /*2c0f0*/  IMAD.MOV.U32 R4, RZ, RZ, 0x1 ;  /* 0x00000001ff047424 */ /* 0x000fe400078e00ff */
[----:B------:R-:W-:-:S05]  /*2c100*/  IMAD R14, R14, UR4, R3 ;  /* 0x000000040e0e7c24 */ /* 0x000fca000f8e0203 */
[----:B------:R-:W-:Y:S02]  /*2c110*/  SEL R3, R14, R9, !P4 ;  /* 0x000000090e037207 */ /* 0x000fe40006000000 */
[----:B------:R-:W-:-:S07]  /*2c120*/  SEL R2, R9, R14, !P4 ;  /* 0x0000000e09027207 */ /* 0x000fce0006000000 */
.L_x_809:
[----:B------:R-:W-:Y:S05]  /*2c130*/  BSYNC B1 ;  /* 0x0000000000017941 */ /* 0x000fea0003800000 */
.L_x_808:
[----:B------:R-:W-:-:S13]  /*2c140*/  LOP3.LUT P1, RZ, R4, 0xff, RZ, 0xc0, !PT ;  /* 0x000000ff04ff7812 */ /* 0x000fda000782c0ff */
[----:B------:R-:W-:Y:S05]  /*2c150*/  @P1 BRA `(.L_x_812) ;  /* 0xfffffff400301947 */ /* 0x000fea000383ffff */
[----:B------:R-:W-:Y:S05]  /*2c160*/  BSYNC B0 ;  /* 0x0000000000007941 */ /* 0x000fea0003800000 */
.L_x_800:
[----:B------:R-:W-:-:S03]  /*2c170*/  UMOV UR4, 0xffffffff ;  /* 0xffffffff00047882 */ /* 0x000fc60000000000 */
[----:B------:R-:W-:Y:S05]  /*2c180*/  BRA.DIV UR4, `(.L_x_813) ;  /* 0x0000000204f87947 */ /* 0x000fea000b800000 */
[----:B------:R-:W-:-:S13]  /*2c190*/  ELECT P6, URZ, PT ;  /* 0x00000000003f782f */ /* 0x000fda00038c0000 */
.L_x_826:
[----:B------:R-:W-:Y:S04]  /*2c1a0*/  BSSY B0, `(.L_x_814) ;  /* 0x0000023000007945 */ /* 0x000fe80003800000 */
[----:B------:R-:W-:Y:S05]  /*2c1b0*/  @!P6 BRA `(.L_x_815) ;  /* 0x000000000084e947 */ /* 0x000fea0003800000 */
[----:B------:R-:W2:Y:S02]  /*2c1c0*/  LDL.LU R0, [R1+0x300] ;  /* 0x0003000001007983 */ /* 0x000ea40000300800 */
[----:B--2---:R-:W-:-:S04]  /*2c1d0*/  LOP3.LUT R0, R0, 0x2, RZ, 0xfc, !PT ;  /* 0x0000000200007812 */ /* 0x004fc800078efcff */
[----:B------:R-:W-:-:S13]  /*2c1e0*/  ISETP.NE.AND P0, PT, R0, 0x3, PT ;  /* 0x000000030000780c */ /* 0x000fda0003f05270 */
[----:B------:R-:W-:Y:S05]  /*2c1f0*/  @!P0 BRA `(.L_x_816) ;  /* 0x0000000000048947 */ /* 0x000fea0003800000 */
[----:B------:R-:W-:Y:S01]  /*2c200*/  BPT.TRAP 0x1 ;  /* 0x000000040000795c */ /* 0x000fe20000300000 */
.L_x_816:
[----:B------:R-:W0:Y:S01]  /*2c210*/  S2R R3, SR_CgaCtaId ;  /* 0x0000000000037919 */ /* 0x000e220000008800 */
[----:B------:R-:W-:-:S04]  /*2c220*/  MOV R0, 0x400 ;  /* 0x0000040000007802 */ /* 0x000fc80000000f00 */
[----:B0-----:R-:W-:Y:S02]  /*2c230*/  LEA R3, R3, R0, 0x18 ;  /* 0x0000000003037211 */ /* 0x001fe400078ec0ff */
[----:B------:R-:W-:-:S03]  /*2c240*/  SHF.L.U32 R0, R7, 0x1f, RZ ;  /* 0x0000001f07007819 */ /* 0x000fc600000006ff */
[----:B------:R-:W-:-:S04]  /*2c250*/  VIADD R3, R3, 0x18 ;  /* 0x0000001803037836 */ /* 0x000fc80000000000 */
[----:B------:R-:W-:-:S04]  /*2c260*/  IMAD R5, R8, 0x8, R3 ;  /* 0x0000000808057824 */ /* 0x000fc800078e0203 */
[----:B------:R-:W0:Y:S02]  /*2c270*/  SYNCS.PHASECHK.TRANS64.TRYWAIT P0, [R5+URZ], R0 ;  /* 0x00000000050075a7 */ /* 0x000e24000800017f */
[----:B0-----:R-:W-:Y:S05]  /*2c280*/  @!P0 BRA `(.L_x_817) ;  /* 0x0000000000d88947 */ /* 0x001fea0003800000 */
.L_x_827:
[----:B------:R-:W-:-:S05]  /*2c290*/  VIADD R8, R8, 0x1 ;  /* 0x0000000108087836 */ /* 0x000fca0000000000 */
[----:B------:R-:W-:-:S04]  /*2c2a0*/  ISETP.NE.AND P0, PT, R8, 0x3, PT ;  /* 0x000000030800780c */ /* 0x000fc80003f05270 */
[----:B0-----:R-:W-:Y:S02]  /*2c2b0*/  SEL R0, RZ, 0x1, P0 ;  /* 0x00000001ff007807 */ /* 0x001fe40000000000 */
[----:B------:R-:W-:Y:S02]  /*2c2c0*/  SEL R8, R8, RZ, P0 ;  /* 0x000000ff08087207 */ /* 0x000fe40000000000 */
[----:B------:R-:W-:-:S03]  /*2c2d0*/  LOP3.LUT R7, R7, R0, RZ, 0x3c, !PT ;  /* 0x0000000007077212 */ /* 0x000fc600078e3cff */
[----:B------:R-:W-:Y:S01]  /*2c2e0*/  IMAD R5, R8, 0x8, R3 ;  /* 0x0000000808057824 */ /* 0x000fe200078e0203 */
[----:B------:R-:W-:-:S04]  /*2c2f0*/  SHF.L.U32 R0, R7, 0x1f, RZ ;  /* 0x0000001f07007819 */ /* 0x000fc800000006ff */
[----:B------:R-:W0:Y:S02]  /*2c300*/  SYNCS.PHASECHK.TRANS64.TRYWAIT P0, [R5+URZ], R0 ;  /* 0x00000000050075a7 */ /* 0x000e24000800017f */
[----:B0-----:R-:W-:Y:S05]  /*2c310*/  @!P0 BRA `(.L_x_818) ;  /* 0x0000000000c88947 */ /* 0x001fea0003800000 */
.L_x_828:
[----:B0-----:R-:W-:-:S04]  /*2c320*/  IADD3 R0, R8, 0x1, RZ ;  /* 0x0000000108007810 */ /* 0x001fc80007ffe0ff */
[----:B------:R-:W-:-:S04]  /*2c330*/  ISETP.NE.AND P0, PT, R0, 0x3, PT ;  /* 0x000000030000780c */ /* 0x000fc80003f05270 */
[----:B------:R-:W-:Y:S02]  /*2c340*/  SEL R2, RZ, 0x1, P0 ;  /* 0x00000001ff027807 */ /* 0x000fe40000000000 */
[----:B------:R-:W-:Y:S02]  /*2c350*/  SEL R0, R0, RZ, P0 ;  /* 0x000000ff00007207 */ /* 0x000fe40000000000 */
[----:B------:R-:W-:-:S03]  /*2c360*/  LOP3.LUT R2, R7, R2, RZ, 0x3c, !PT ;  /* 0x0000000207027212 */ /* 0x000fc600078e3cff */
[----:B------:R-:W-:Y:S01]  /*2c370*/  IMAD R3, R0, 0x8, R3 ;  /* 0x0000000800037824 */ /* 0x000fe200078e0203 */
[----:B------:R-:W-:-:S07]  /*2c380*/  SHF.L.U32 R0, R2, 0x1f, RZ ;  /* 0x0000001f02007819 */ /* 0x000fce00000006ff */
.L_x_819:
[----:B0-----:R0:W1:Y:S02]  /*2c390*/  SYNCS.PHASECHK.TRANS64.TRYWAIT P0, [R3+URZ], R0 ;  /* 0x00000000030075a7 */ /* 0x001064000800017f */
[----:B-1----:R-:W-:Y:S05]  /*2c3a0*/  @!P0 NANOSLEEP.SYNCS 0x989680 ;  /* 0x009896800000895d */ /* 0x002fea0003900000 */
[----:B------:R-:W1:Y:S02]  /*2c3b0*/  @!P0 SYNCS.PHASECHK.TRANS64 P0, [R3+URZ], R0 ;  /* 0x00000000030085a7 */ /* 0x000e64000800007f */
[----:B-1----:R-:W-:Y:S05]  /*2c3c0*/  @!P0 BRA `(.L_x_819) ;  /* 0xfffffffc00f08947 */ /* 0x002fea000383ffff */
.L_x_815:
[----:B------:R-:W-:Y:S05]  /*2c3d0*/  BSYNC B0 ;  /* 0x0000000000007941 */ /* 0x000fea0003800000 */
.L_x_814:
[----:B------:R-:W-:Y:S05]  /*2c3e0*/  EXIT ;  /* 0x000000000000794d */ /* 0x000fea0003800000 */
.L_x_17:
[----:B-1----:R1:W4:Y:S02]  /*2c3f0*/  SYNCS.PHASECHK.TRANS64.TRYWAIT P1, [R3+URZ], R0 ;  /* 0x00000000030075a7 */ /* 0x002324000802017f */
[----:B----4-:R-:W-:Y:S05]  /*2c400*/  @!P1 NANOSLEEP.SYNCS 0x989680 ;  /* 0x009896800000995d */ /* 0x010fea0003900000 */
[----:B------:R-:W4:Y:S02]  /*2c410*/  @!P1 SYNCS.PHASECHK.TRANS64 P1, [R3+URZ], R0 ;  /* 0x00000000030095a7 */ /* 0x000f24000802007f */
[----:B----4-:R-:W-:Y:S05]  /*2c420*/  @!P1 BRA `(.L_x_17) ;  /* 0xfffffffc00f09947 */ /* 0x010fea000383ffff */
[----:B------:R-:W-:Y:S05]  /*2c430*/  BRA `(.L_x_16) ;  /* 0xfffffd4c00987947 */ /* 0x000fea000383ffff */
.L_x_22:
[----:B--2---:R-:W-:-:S04]  /*2c440*/  IMAD.U32 R5, RZ, RZ, UR9 ;  /* 0x00000009ff057e24 */ /* 0x004fc8000f8e00ff */
[----:B------:R2:W3:Y:S03]  /*2c450*/  SYNCS.PHASECHK.TRANS64.TRYWAIT P1, [R5+URZ], R4 ;  /* 0x00000004050075a7 */ /* 0x0004e6000802017f */
[----:B---3--:R-:W-:Y:S05]  /*2c460*/  @!P1 NANOSLEEP.SYNCS 0x989680 ;  /* 0x009896800000995d */ /* 0x008fea0003900000 */
[----:B------:R-:W3:Y:S02]  /*2c470*/  @!P1 SYNCS.PHASECHK.TRANS64 P1, [R5+URZ], R4 ;  /* 0x00000004050095a7 */ /* 0x000ee4000802007f */
[----:B---3--:R-:W-:Y:S05]  /*2c480*/  @!P1 BRA `(.L_x_22) ;  /* 0xfffffffc00ec9947 */ /* 0x008fea000383ffff */
[----:B------:R-:W-:Y:S05]  /*2c490*/  BRA `(.L_x_21) ;  /* 0xfffffdc400447947 */ /* 0x000fea000383ffff */
.L_x_801:
[----:B------:R-:W-:Y:S01]  /*2c4a0*/  BSSY B1, `(.L_x_820) ;  /* 0x0000006000017945 */ /* 0x000fe20003800000 */
[----:B------:R-:W-:-:S07]  /*2c4b0*/  IMAD.MOV.U32 R15, RZ, RZ, -0x1 ;  /* 0xffffffffff0f7424 */ /* 0x000fce00078e00ff */
[----:B------:R-:W-:Y:S05]  /*2c4c0*/  WARPSYNC.COLLECTIVE R15, `(.L_x_821) ;  /* 0x000000000f0c7348 */ /* 0x000fea0003c00000 */
[----:B------:R-:W-:Y:S02]  /*2c4d0*/  ELECT P6, UR62, PT ;  /* 0x00000000003e782f */ /* 0x000fe400038c0000 */
[----:B------:R-:W-:Y:S01]  /*2c4e0*/  MOV R14, UR62 ;  /* 0x0000003e000e7c02 */ /* 0x000fe20008000f00 */
[----:B------:R-:W-:Y:S10]  /*2c4f0*/  ENDCOLLECTIVE ;  /* 0x000000000000791b */ /* 0x000ff40003800000 */
.L_x_821:
[----:B------:R-:W-:Y:S05]  /*2c500*/  BSYNC B1 ;  /* 0x0000000000017941 */ /* 0x000fea0003800000 */
.L_x_820:
[----:B------:R-:W-:Y:S05]  /*2c510*/  BRA `(.L_x_822) ;  /* 0xfffffff0004c7947 */ /* 0x000fea000383ffff */
.L_x_804:
[----:B0-----:R0:W1:Y:S02]  /*2c520*/  SYNCS.PHASECHK.TRANS64.TRYWAIT P1, [R13+URZ+0x18], R18 ;  /* 0x000018120d0075a7 */ /* 0x001064000802017f */
[----:B-1----:R-:W-:Y:S05]  /*2c530*/  @!P1 NANOSLEEP.SYNCS 0x989680 ;  /* 0x009896800000995d */ /* 0x002fea0003900000 */
[----:B------:R-:W1:Y:S02]  /*2c540*/  @!P1 SYNCS.PHASECHK.TRANS64 P1, [R13+URZ+0x18], R18 ;  /* 0x000018120d0095a7 */ /* 0x000e64000802007f */
[----:B-1----:R-:W-:Y:S05]  /*2c550*/  @!P1 BRA `(.L_x_804) ;  /* 0xfffffffc00f09947 */ /* 0x002fea000383ffff */
[----:B------:R-:W-:Y:S05]  /*2c560*/  BRA `(.L_x_823) ;  /* 0xfffffff0007c7947 */ /* 0x000fea000383ffff */
.L_x_813:
[----:B------:R-:W-:Y:S01]  /*2c570*/  BSSY B0, `(.L_x_824) ;  /* 0x0000006000007945 */ /* 0x000fe20003800000 */
[----:B------:R-:W-:-:S07]  /*2c580*/  IMAD.MOV.U32 R15, RZ, RZ, -0x1 ;  /* 0xffffffffff0f7424 */ /* 0x000fce00078e00ff */
[----:B------:R-:W-:Y:S05]  /*2c590*/  WARPSYNC.COLLECTIVE R15, `(.L_x_825) ;  /* 0x000000000f0c7348 */ /* 0x000fea0003c00000 */
[----:B------:R-:W-:Y:S02]  /*2c5a0*/  ELECT P6, UR62, PT ;  /* 0x00000000003e782f */ /* 0x000fe400038c0000 */
[----:B------:R-:W-:Y:S01]  /*2c5b0*/  MOV R14, UR62 ;  /* 0x0000003e000e7c02 */ /* 0x000fe20008000f00 */
[----:B------:R-:W-:Y:S10]  /*2c5c0*/  ENDCOLLECTIVE ;  /* 0x000000000000791b */ /* 0x000ff40003800000 */
.L_x_825:
[----:B------:R-:W-:Y:S05]  /*2c5d0*/  BSYNC B0 ;  /* 0x0000000000007941 */ /* 0x000fea0003800000 */
.L_x_824:
[----:B------:R-:W-:Y:S05]  /*2c5e0*/  BRA `(.L_x_826) ;  /* 0xfffffff800ec7947 */ /* 0x000fea000383ffff */
.L_x_817:
[----:B0-----:R0:W1:Y:S02]  /*2c5f0*/  SYNCS.PHASECHK.TRANS64.TRYWAIT P0, [R5+URZ], R0 ;  /* 0x00000000050075a7 */ /* 0x001064000800017f */
[----:B-1----:R-:W-:Y:S05]  /*2c600*/  @!P0 NANOSLEEP.SYNCS 0x989680 ;  /* 0x009896800000895d */ /* 0x002fea0003900000 */
[----:B------:R-:W1:Y:S02]  /*2c610*/  @!P0 SYNCS.PHASECHK.TRANS64 P0, [R5+URZ], R0 ;  /* 0x00000000050085a7 */ /* 0x000e64000800007f */
[----:B-1----:R-:W-:Y:S05]  /*2c620*/  @!P0 BRA `(.L_x_817) ;  /* 0xfffffffc00f08947 */ /* 0x002fea000383ffff */
[----:B------:R-:W-:Y:S05]  /*2c630*/  BRA `(.L_x_827) ;  /* 0xfffffffc00147947 */ /* 0x000fea000383ffff */
.L_x_818:
[----:B0-----:R0:W1:Y:S02]  /*2c640*/  SYNCS.PHASECHK.TRANS64.TRYWAIT P0, [R5+URZ], R0 ;  /* 0x00000000050075a7 */ /* 0x001064000800017f */
[----:B-1----:R-:W-:Y:S05]  /*2c650*/  @!P0 NANOSLEEP.SYNCS 0x989680 ;  /* 0x009896800000895d */ /* 0x002fea0003900000 */
[----:B------:R-:W1:Y:S02]  /*2c660*/  @!P0 SYNCS.PHASECHK.TRANS64 P0, [R5+URZ], R0 ;  /* 0x00000000050085a7 */ /* 0x000e64000800007f */
[----:B-1----:R-:W-:Y:S05]  /*2c670*/  @!P0 BRA `(.L_x_818) ;  /* 0xfffffffc00f08947 */ /* 0x002fea000383ffff */
[----:B------:R-:W-:Y:S05]  /*2c680*/  BRA `(.L_x_828) ;  /* 0xfffffffc00247947 */ /* 0x000fea000383ffff */
.L_x_829:
[----:B------:R-:W-:-:S00]  /*2c690*/  BRA `(.L_x_829) ;  /* 0xfffffffc00fc7947 */ /* 0x000fc0000383ffff */
[----:B------:R-:W-:-:S00]  /*2c6a0*/  NOP ;  /* 0x0000000000007918 */ /* 0x000fc00000000000 */
        /* <DEDUP_REMOVED lines=13> */
.L_x_830:


//--------------------- .nv.global.init           --------------------------
	.section	.nv.global.init,"aw",@progbits
.nv.global.init:
	.type		$str$22,@object
	.size		$str$22,($str$23 - $str$22)
$str$22:
        /*0000*/ 	.byte	0x6b, 0x5f, 0x74, 0x69, 0x6c, 0x65, 0x5f, 0x63, 0x6f, 0x75, 0x6e, 0x74, 0x20, 0x3e, 0x3d, 0x20
        /*0010*/ 	.byte	0x31, 0x00
	.type		$str$23,@object
	.size		$str$23,(__unnamed_1 - $str$23)
$str$23:
        /*0012*/ 	.byte	0x2f, 0x74, 0x6d, 0x70, 0x2f, 0x63, 0x75, 0x74, 0x6c, 0x61, 0x73, 0x73, 0x5f, 0x73, 0x77, 0x65
        /*0022*/ 	.byte	0x65, 0x70, 0x5f, 0x73, 0x72, 0x63, 0x2f, 0x69, 0x6e, 0x63, 0x6c, 0x75, 0x64, 0x65, 0x2f, 0x63
        /*0032*/ 	.byte	0x75, 0x74, 0x6c, 0x61, 0x73, 0x73, 0x2f, 0x67, 0x65, 0x6d, 0x6d, 0x2f, 0x63, 0x6f, 0x6c, 0x6c
        /*0042*/ 	.byte	0x65, 0x63, 0x74, 0x69, 0x76, 0x65, 0x2f, 0x73, 0x6d, 0x39, 0x30, 0x5f, 0x6d, 0x6d, 0x61, 0x5f
        /*0052*/ 	.byte	0x74, 0x6d, 0x61, 0x5f, 0x67, 0x6d, 0x6d, 0x61, 0x5f, 0x73, 0x73, 0x5f, 0x77, 0x61, 0x72, 0x70
        /*0062*/ 	.byte	0x73, 0x70, 0x65, 0x63, 0x69, 0x61, 0x6c, 0x69, 0x7a, 0x65, 0x64, 0x2e, 0x68, 0x70, 0x70, 0x00
	.type		__unnamed_1,@object
	.size		__unnamed_1,(.L_0 - __unnamed_1)
__unnamed_1:
        /* <DEDUP_REMOVED lines=180> */
        /*0bb2*/ 	.byte	0x75, 0x74, 0x65, 0x3a, 0x3a, 0x69, 0x64, 0x65, 0x6e, 0x74, 0x69, 0x74, 0x79, 0x5d, 0x00
.L_0:


//--------------------- .nv.shared._ZN7cutlass13device_kernelINS_4gemm6kernel13GemmUniversalIN4cute5tupleIJiiiiEEENS1_10collective13CollectiveMmaINS1_34MainloopSm90TmaGmmaWarpSpecializedILi3ENS5_IJNS4_1CILi1EEESB_SB_EEENS1_35KernelTmaWarpSpecializedCooperativeEEENS5_IJNSA_ILi192EEENSA_ILi384EEENSA_ILi64EEEEEENS_6half_tENS5_IJlSB_lEEESJ_SK_NS4_8TiledMMAINS4_8MMA_AtomIJNS4_4SM904GMMA26MMA_64x192x16_F32F16F16_SSILNSO_5MajorE0ELSQ_0ELNSO_7ScaleInE1ELSR_1EEEEEENS4_6LayoutINS5_IJNSA_ILi2EEESB_SB_EEENS5_IJSB_NSA_ILi0EEESX_EEEEENS5_IJNS4_10UnderscoreES10_S10_EEEEENS4_13SM90_TMA_LOADENS4_14ComposedLayoutINS4_7SwizzleILi3ELi4ELi3EEENS4_18smem_ptr_flag_bitsILi16EEENSU_INS5_IJNSA_ILi8EEESH_EEENS5_IJSH_SB_EEEEEEEvNS4_8identityES13_S1D_vS1E_EENS_8epilogue10collective6detail29Sm90TmaWarpSpecializedAdapterINS1H_15DefaultEpilogueISJ_SK_SK_NS1G_6thread17LinearCombinationISJ_Li1EffLNS1L_9ScaleType4KindE0ELNS_15FloatRoundStyleE2ESJ_EENS1_15EpilogueDefaultEEEEEvvEEEEvNT_6ParamsE --------------------------
	.section	.nv.shared._ZN7cutlass13device_kernelINS_4gemm6kernel13GemmUniversalIN4cute5tupleIJiiiiEEENS1_10collective13CollectiveMmaINS1_34MainloopSm90TmaGmmaWarpSpecializedILi3ENS5_IJNS4_1CILi1EEESB_SB_EEENS1_35KernelTmaWarpSpecializedCooperativeEEENS5_IJNSA_ILi192EEENSA_ILi384EEENSA_ILi64EEEEEENS_6half_tENS5_IJlSB_lEEESJ_SK_NS4_8TiledMMAINS4_8MMA_AtomIJNS4_4SM904GMMA26MMA_64x192x16_F32F16F16_SSILNSO_5MajorE0ELSQ_0ELNSO_7ScaleInE1ELSR_1EEEEEENS4_6LayoutINS5_IJNSA_ILi2EEESB_SB_EEENS5_IJSB_NSA_ILi0EEESX_EEEEENS5_IJNS4_10UnderscoreES10_S10_EEEEENS4_13SM90_TMA_LOADENS4_14ComposedLayoutINS4_7SwizzleILi3ELi4ELi3EEENS4_18smem_ptr_flag_bitsILi16EEENSU_INS5_IJNSA_ILi8EEESH_EEENS5_IJSH_SB_EEEEEEEvNS4_8identityES13_S1D_vS1E_EENS_8epilogue10collective6detail29Sm90TmaWarpSpecializedAdapterINS1H_15DefaultEpilogueISJ_SK_SK_NS1G_6thread17LinearCombinationISJ_Li1EffLNS1L_9ScaleType4KindE0ELNS_15FloatRoundStyleE2ESJ_EENS1_15EpilogueDefaultEEEEEvvEEEEvNT_6ParamsE,"aw",@nobits
	.sectionflags	@""
	.align	16
	.zero		1024


//--------------------- .nv.shared.reserved.0     --------------------------
	.section	.nv.shared.reserved.0,"aw",@nobits
	.weak		__nv_reservedSMEM_offset_0_alias
	.size		__nv_reservedSMEM_offset_0_alias, 0, 0
	.other		__nv_reservedSMEM_offset_0_alias,@"STO_CUDA_RESERVED_SHARED STV_DEFAULT"
__nv_reservedSMEM_offset_0_alias:
	.zero		0


//--------------------- .nv.global                --------------------------
	.section	.nv.global,"aw",@nobits
.nv.global:
	.type		_ZN39_INTERNAL_d33ed10d_4_k_cu_5a0a9d22_55504cute1_E,@object
	.size		_ZN39_INTERNAL_d33ed10d_4_k_cu_5a0a9d22_55504cute1_E,(_ZN39_INTERNAL_d33ed10d_4_k_cu_5a0a9d22_55504cuda3std3__45__cpo6cbeginE - _ZN39_INTERNAL_d33ed10d_4_k_cu_5a0a9d22_55504cute1_E)
_ZN39_INTERNAL_d33ed10d_4_k_cu_5a0a9d22_55504cute1_E:
	.zero		1
	.type		_ZN39_INTERNAL_d33ed10d_4_k_cu_5a0a9d22_55504cuda3std3__45__cpo6cbeginE,@object
	.size		_ZN39_INTERNAL_d33ed10d_4_k_cu_5a0a9d22_55504cuda3std3__45__cpo6cbeginE,(_ZN39_INTERNAL_d33ed10d_4_k_cu_5a0a9d22_55504cuda3std3__48in_placeE - _ZN39_INTERNAL_d33ed10d_4_k_cu_5a0a9d22_55504cuda3std3__45__cpo6cbeginE)
_ZN39_INTERNAL_d33ed10d_4_k_cu_5a0a9d22_55504cuda3std3__45__cpo6cbeginE:
	.zero		1
	.type		_ZN39_INTERNAL_d33ed10d_4_k_cu_5a0a9d22_55504cuda3std3__48in_placeE,@object
	.size		_ZN39_INTERNAL_d33ed10d_4_k_cu_5a0a9d22_55504cuda3std3__48in_placeE,(_ZN39_INTERNAL_d33ed10d_4_k_cu_5a0a9d22_55504cuda3std6ranges3__45__cpo9iter_moveE - _ZN39_INTERNAL_d33ed10d_4_k_cu_5a0a9d22_55504cuda3std3__48in_placeE)
_ZN39_INTERNAL_d33ed10d_4_k_cu_5a0a9d22_55504cuda3std3__48in_placeE:
	.zero		1
	.type		_ZN39_INTERNAL_d33ed10d_4_k_cu_5a0a9d22_55504cuda3std6ranges3__45__cpo9iter_moveE,@object
	.size		_ZN39_INTERNAL_d33ed10d_4_k_cu_5a0a9d22_55504cuda3std6ranges3__45__cpo9iter_moveE,(_ZN39_INTERNAL_d33ed10d_4_k_cu_5a0a9d22_55504cuda3std3__45__cpo5beginE - _ZN39_INTERNAL_d33ed10d_4_k_cu_5a0a9d22_55504cuda3std6ranges3__45__cpo9iter_moveE)
_ZN39_INTERNAL_d33ed10d_4_k_cu_5a0a9d22_55504cuda3std6ranges3__45__cpo9iter_moveE:
	.zero		1
	.type		_ZN39_INTERNAL_d33ed10d_4_k_cu_5a0a9d22_55504cuda3std3__45__cpo5beginE,@object
	.size		_ZN39_INTERNAL_d33ed10d_4_k_cu_5a0a9d22_55504cuda3std3__45__cpo5beginE,(_ZN39_INTERNAL_d33ed10d_4_k_cu_5a0a9d22_55504cuda3std3__441_GLOBAL__N__d33ed10d_4_k_cu_5a0a9d22_55506ignoreE - _ZN39_INTERNAL_d33ed10d_4_k_cu_5a0a9d22_55504cuda3std3__45__cpo5beginE)
_ZN39_INTERNAL_d33ed10d_4_k_cu_5a0a9d22_55504cuda3std3__45__cpo5beginE:
	.zero		1
	.type		_ZN39_INTERNAL_d33ed10d_4_k_cu_5a0a9d22_55504cuda3std3__441_GLOBAL__N__d33ed10d_4_k_cu_5a0a9d22_55506ignoreE,@object
	.size		_ZN39_INTERNAL_d33ed10d_4_k_cu_5a0a9d22_55504cuda3std3__441_GLOBAL__N__d33ed10d_4_k_cu_5a0a9d22_55506ignoreE,(_ZN39_INTERNAL_d33ed10d_4_k_cu_5a0a9d22_55504cute7productE - _ZN39_INTERNAL_d33ed10d_4_k_cu_5a0a9d22_55504cuda3std3__441_GLOBAL__N__d33ed10d_4_k_cu_5a0a9d22_55506ignoreE)
_ZN39_INTERNAL_d33ed10d_4_k_cu_5a0a9d22_55504cuda3std3__441_GLOBAL__N__d33ed10d_4_k_cu_5a0a9d22_55506ignoreE:
	.zero		1
	.type		_ZN39_INTERNAL_d33ed10d_4_k_cu_5a0a9d22_55504cute7productE,@object
	.size		_ZN39_INTERNAL_d33ed10d_4_k_cu_5a0a9d22_55504cute7productE,(_ZN39_INTERNAL_d33ed10d_4_k_cu_5a0a9d22_55504cuda3std3__45__cpo3endE - _ZN39_INTERNAL_d33ed10d_4_k_cu_5a0a9d22_55504cute7productE)
_ZN39_INTERNAL_d33ed10d_4_k_cu_5a0a9d22_55504cute7productE:
	.zero		1
	.type		_ZN39_INTERNAL_d33ed10d_4_k_cu_5a0a9d22_55504cuda3std3__45__cpo3endE,@object
	.size		_ZN39_INTERNAL_d33ed10d_4_k_cu_5a0a9d22_55504cuda3std3__45__cpo3endE,(_ZN39_INTERNAL_d33ed10d_4_k_cu_5a0a9d22_55504cuda3std3__419piecewise_constructE - _ZN39_INTERNAL_d33ed10d_4_k_cu_5a0a9d22_55504cuda3std3__45__cpo3endE)
_ZN39_INTERNAL_d33ed10d_4_k_cu_5a0a9d22_55504cuda3std3__45__cpo3endE:
	.zero		1
	.type		_ZN39_INTERNAL_d33ed10d_4_k_cu_5a0a9d22_55504cuda3std3__419piecewise_constructE,@object
	.size		_ZN39_INTERNAL_d33ed10d_4_k_cu_5a0a9d22_55504cuda3std3__419piecewise_constructE,(_ZN39_INTERNAL_d33ed10d_4_k_cu_5a0a9d22_55504cuda3std3__45__cpo4cendE - _ZN39_INTERNAL_d33ed10d_4_k_cu_5a0a9d22_55504cuda3std3__419piecewise_constructE)
_ZN39_INTERNAL_d33ed10d_4_k_cu_5a0a9d22_55504cuda3std3__419piecewise_constructE:
	.zero		1
	.type		_ZN39_INTERNAL_d33ed10d_4_k_cu_5a0a9d22_55504cuda3std3__45__cpo4cendE,@object
	.size		_ZN39_INTERNAL_d33ed10d_4_k_cu_5a0a9d22_55504cuda3std3__45__cpo4cendE,(_ZN39_INTERNAL_d33ed10d_4_k_cu_5a0a9d22_55504cuda3std6ranges3__45__cpo4swapE - _ZN39_INTERNAL_d33ed10d_4_k_cu_5a0a9d22_55504cuda3std3__45__cpo4cendE)
_ZN39_INTERNAL_d33ed10d_4_k_cu_5a0a9d22_55504cuda3std3__45__cpo4cendE:
	.zero		1
	.type		_ZN39_INTERNAL_d33ed10d_4_k_cu_5a0a9d22_55504cuda3std6ranges3__45__cpo4swapE,@object
	.size		_ZN39_INTERNAL_d33ed10d_4_k_cu_5a0a9d22_55504cuda3std6ranges3__45__cpo4swapE,(.L_8 - _ZN39_INTERNAL_d33ed10d_4_k_cu_5a0a9d22_55504cuda3std6ranges3__45__cpo4swapE)
_ZN39_INTERNAL_d33ed10d_4_k_cu_5a0a9d22_55504cuda3std6ranges3__45__cpo4swapE:
	.zero		1
.L_8:


//--------------------- .nv.constant0._ZN7cutlass13device_kernelINS_4gemm6kernel13GemmUniversalIN4cute5tupleIJiiiiEEENS1_10collective13CollectiveMmaINS1_34MainloopSm90TmaGmmaWarpSpecializedILi3ENS5_IJNS4_1CILi1EEESB_SB_EEENS1_35KernelTmaWarpSpecializedCooperativeEEENS5_IJNSA_ILi192EEENSA_ILi384EEENSA_ILi64EEEEEENS_6half_tENS5_IJlSB_lEEESJ_SK_NS4_8TiledMMAINS4_8MMA_AtomIJNS4_4SM904GMMA26MMA_64x192x16_F32F16F16_SSILNSO_5MajorE0ELSQ_0ELNSO_7ScaleInE1ELSR_1EEEEEENS4_6LayoutINS5_IJNSA_ILi2EEESB_SB_EEENS5_IJSB_NSA_ILi0EEESX_EEEEENS5_IJNS4_10UnderscoreES10_S10_EEEEENS4_13SM90_TMA_LOADENS4_14ComposedLayoutINS4_7SwizzleILi3ELi4ELi3EEENS4_18smem_ptr_flag_bitsILi16EEENSU_INS5_IJNSA_ILi8EEESH_EEENS5_IJSH_SB_EEEEEEEvNS4_8identityES13_S1D_vS1E_EENS_8epilogue10collective6detail29Sm90TmaWarpSpecializedAdapterINS1H_15DefaultEpilogueISJ_SK_SK_NS1G_6thread17LinearCombinationISJ_Li1EffLNS1L_9ScaleType4KindE0ELNS_15FloatRoundStyleE2ESJ_EENS1_15EpilogueDefaultEEEEEvvEEEEvNT_6ParamsE --------------------------
	.section	.nv.constant0._ZN7cutlass13device_kernelINS_4gemm6kernel13GemmUniversalIN4cute5tupleIJiiiiEEENS1_10collective13CollectiveMmaINS1_34MainloopSm90TmaGmmaWarpSpecializedILi3ENS5_IJNS4_1CILi1EEESB_SB_EEENS1_35KernelTmaWarpSpecializedCooperativeEEENS5_IJNSA_ILi192EEENSA_ILi384EEENSA_ILi64EEEEEENS_6half_tENS5_IJlSB_lEEESJ_SK_NS4_8TiledMMAINS4_8MMA_AtomIJNS4_4SM904GMMA26MMA_64x192x16_F32F16F16_SSILNSO_5MajorE0ELSQ_0ELNSO_7ScaleInE1ELSR_1EEEEEENS4_6LayoutINS5_IJNSA_ILi2EEESB_SB_EEENS5_IJSB_NSA_ILi0EEESX_EEEEENS5_IJNS4_10UnderscoreES10_S10_EEEEENS4_13SM90_TMA_LOADENS4_14ComposedLayoutINS4_7SwizzleILi3ELi4ELi3EEENS4_18smem_ptr_flag_bitsILi16EEENSU_INS5_IJNSA_ILi8EEESH_EEENS5_IJSH_SB_EEEEEEEvNS4_8identityES13_S1D_vS1E_EENS_8epilogue10collective6detail29Sm90TmaWarpSpecializedAdapterINS1H_15DefaultEpilogueISJ_SK_SK_NS1G_6thread17LinearCombinationISJ_Li1EffLNS1L_9ScaleType4KindE0ELNS_15FloatRoundStyleE2ESJ_EENS1_15EpilogueDefaultEEEEEvvEEEEvNT_6ParamsE,"a",@progbits
	.sectionflags	@""
	.align	4
.nv.constant0._ZN7cutlass13device_kernelINS_4gemm6kernel13GemmUniversalIN4cute5tupleIJiiiiEEENS1_10collective13CollectiveMmaINS1_34MainloopSm90TmaGmmaWarpSpecializedILi3ENS5_IJNS4_1CILi1EEESB_SB_EEENS1_35KernelTmaWarpSpecializedCooperativeEEENS5_IJNSA_ILi192EEENSA_ILi384EEENSA_ILi64EEEEEENS_6half_tENS5_IJlSB_lEEESJ_SK_NS4_8TiledMMAINS4_8MMA_AtomIJNS4_4SM904GMMA26MMA_64x192x16_F32F16F16_SSILNSO_5MajorE0ELSQ_0ELNSO_7ScaleInE1ELSR_1EEEEEENS4_6LayoutINS5_IJNSA_ILi2EEESB_SB_EEENS5_IJSB_NSA_ILi0EEESX_EEEEENS5_IJNS4_10UnderscoreES10_S10_EEEEENS4_13SM90_TMA_LOADENS4_14ComposedLayoutINS4_7SwizzleILi3ELi4ELi3EEENS4_18smem_ptr_flag_bitsILi16EEENSU_INS5_IJNSA_ILi8EEESH_EEENS5_IJSH_SB_EEEEEEEvNS4_8identityES13_S1D_vS1E_EENS_8epilogue10collective6detail29Sm90TmaWarpSpecializedAdapterINS1H_15DefaultEpilogueISJ_SK_SK_NS1G_6thread17LinearCombinationISJ_Li1EffLNS1L_9ScaleType4KindE0ELNS_15FloatRoundStyleE2ESJ_EENS1_15EpilogueDefaultEEEEEvvEEEEvNT_6ParamsE:
	.zero		1664


//--------------------- SYMBOLS --------------------------

	.type		.nv.reservedSmem.offset0,@object
	.size		.nv.reservedSmem.offset0,0x4
	.type		__assertfail,@function
